//
// Generated by NVIDIA NVVM Compiler
//
// Compiler Build ID: CL-36424714
// Cuda compilation tools, release 13.0, V13.0.88
// Based on NVVM 20.0.0
//

.version 9.0
.target sm_100
.address_size 64

	// .globl	_Z6shm_tfPKfS0_Pfiiiff
// _ZZ6shm_tfPKfS0_PfiiiffE8A_shared has been demoted
// _ZZ6shm_tfPKfS0_PfiiiffE8B_shared has been demoted

.visible .entry _Z6shm_tfPKfS0_Pfiiiff(
	.param .u64 .ptr .align 1 _Z6shm_tfPKfS0_Pfiiiff_param_0,
	.param .u64 .ptr .align 1 _Z6shm_tfPKfS0_Pfiiiff_param_1,
	.param .u64 .ptr .align 1 _Z6shm_tfPKfS0_Pfiiiff_param_2,
	.param .u32 _Z6shm_tfPKfS0_Pfiiiff_param_3,
	.param .u32 _Z6shm_tfPKfS0_Pfiiiff_param_4,
	.param .u32 _Z6shm_tfPKfS0_Pfiiiff_param_5,
	.param .f32 _Z6shm_tfPKfS0_Pfiiiff_param_6,
	.param .f32 _Z6shm_tfPKfS0_Pfiiiff_param_7
)
{
	.reg .pred 	%p<9>;
	.reg .b32 	%r<179>;
	.reg .b32 	%f<311>;
	.reg .b64 	%rd<31>;
	// demoted variable
	.shared .align 4 .b8 _ZZ6shm_tfPKfS0_PfiiiffE8A_shared[512];
	// demoted variable
	.shared .align 4 .b8 _ZZ6shm_tfPKfS0_PfiiiffE8B_shared[512];
	ld.param.u64 	%rd3, [_Z6shm_tfPKfS0_Pfiiiff_param_0];
	ld.param.u64 	%rd4, [_Z6shm_tfPKfS0_Pfiiiff_param_1];
	ld.param.u64 	%rd5, [_Z6shm_tfPKfS0_Pfiiiff_param_2];
	ld.param.u32 	%r12, [_Z6shm_tfPKfS0_Pfiiiff_param_4];
	ld.param.u32 	%r13, [_Z6shm_tfPKfS0_Pfiiiff_param_5];
	ld.param.f32 	%f97, [_Z6shm_tfPKfS0_Pfiiiff_param_6];
	ld.param.f32 	%f98, [_Z6shm_tfPKfS0_Pfiiiff_param_7];
	mov.u32 	%r1, %tid.x;
	mov.u32 	%r14, %ctaid.x;
	mov.u32 	%r15, %ntid.x;
	mad.lo.s32 	%r16, %r14, %r15, %r1;
	shr.u32 	%r17, %r16, 5;
	shr.s32 	%r18, %r12, 31;
	shr.u32 	%r19, %r18, 28;
	add.s32 	%r20, %r12, %r19;
	shr.s32 	%r21, %r20, 4;
	div.s32 	%r2, %r17, %r21;
	mul.lo.s32 	%r22, %r2, %r21;
	sub.s32 	%r3, %r17, %r22;
	setp.lt.s32 	%p1, %r13, 1;
	mov.f32 	%f295, 0f00000000;
	mov.f32 	%f296, %f295;
	mov.f32 	%f297, %f295;
	mov.f32 	%f298, %f295;
	mov.f32 	%f299, %f295;
	mov.f32 	%f300, %f295;
	mov.f32 	%f301, %f295;
	mov.f32 	%f302, %f295;
	@%p1 bra 	$L__BB0_12;
	cvta.to.global.u64 	%rd6, %rd3;
	cvta.to.global.u64 	%rd7, %rd4;
	shl.b32 	%r23, %r3, 4;
	shl.b32 	%r24, %r2, 4;
	and.b32  	%r25, %r1, 15;
	shr.u32 	%r26, %r1, 4;
	and.b32  	%r27, %r1, 7;
	shr.u32 	%r28, %r1, 3;
	add.s32 	%r29, %r24, %r28;
	mad.lo.s32 	%r30, %r29, %r13, %r27;
	mul.wide.s32 	%rd8, %r30, 4;
	add.s64 	%rd1, %rd6, %rd8;
	mov.u32 	%r31, _ZZ6shm_tfPKfS0_PfiiiffE8A_shared;
	shl.b32 	%r32, %r1, 2;
	add.s32 	%r4, %r31, %r32;
	mad.lo.s32 	%r33, %r12, %r26, %r25;
	add.s32 	%r34, %r33, %r23;
	mul.wide.s32 	%rd9, %r34, 4;
	add.s64 	%rd2, %rd7, %rd9;
	mov.u32 	%r35, _ZZ6shm_tfPKfS0_PfiiiffE8B_shared;
	add.s32 	%r5, %r35, %r32;
	add.s32 	%r6, %r13, -1;
	shr.u32 	%r36, %r6, 3;
	add.s32 	%r7, %r36, 1;
	and.b32  	%r8, %r7, 7;
	setp.lt.u32 	%p2, %r13, 57;
	mov.f32 	%f295, 0f00000000;
	@%p2 bra 	$L__BB0_4;
	and.b32  	%r37, %r7, 1073741816;
	neg.s32 	%r178, %r37;
	mov.f32 	%f295, 0f00000000;
	mov.f32 	%f296, %f295;
	mov.f32 	%f297, %f295;
	mov.f32 	%f298, %f295;
	mov.f32 	%f299, %f295;
	mov.f32 	%f300, %f295;
	mov.f32 	%f301, %f295;
	mov.f32 	%f302, %f295;
$L__BB0_3:
	.pragma "nounroll";
	ld.global.f32 	%f103, [%rd1];
	st.shared.f32 	[%r4], %f103;
	ld.global.f32 	%f104, [%rd2];
	st.shared.f32 	[%r5], %f104;
	bar.sync 	0;
	mov.u32 	%r38, _ZZ6shm_tfPKfS0_PfiiiffE8A_shared;
	cvt.u64.u32 	%rd10, %r38;
	cvta.shared.u64 	%rd11, %rd10;
	mov.b32 	%r39, 8;
	wmma.load.a.sync.aligned.row.m16n16k8.tf32 	{%r40, %r41, %r42, %r43}, [%rd11], %r39;
	mov.u32 	%r44, _ZZ6shm_tfPKfS0_PfiiiffE8B_shared;
	cvt.u64.u32 	%rd12, %r44;
	cvta.shared.u64 	%rd13, %rd12;
	mov.b32 	%r45, 16;
	wmma.load.b.sync.aligned.row.m16n16k8.tf32 	{%r46, %r47, %r48, %r49}, [%rd13], %r45;
	wmma.mma.sync.aligned.row.row.m16n16k8.f32.tf32.tf32.f32 {%f105, %f106, %f107, %f108, %f109, %f110, %f111, %f112}, {%r40, %r41, %r42, %r43}, {%r46, %r47, %r48, %r49}, {%f302, %f301, %f300, %f299, %f298, %f297, %f296, %f295};
	ld.global.f32 	%f113, [%rd1];
	st.shared.f32 	[%r4], %f113;
	ld.global.f32 	%f114, [%rd2];
	st.shared.f32 	[%r5], %f114;
	bar.sync 	0;
	wmma.load.a.sync.aligned.row.m16n16k8.tf32 	{%r50, %r51, %r52, %r53}, [%rd11], %r39;
	wmma.load.b.sync.aligned.row.m16n16k8.tf32 	{%r54, %r55, %r56, %r57}, [%rd13], %r45;
	wmma.mma.sync.aligned.row.row.m16n16k8.f32.tf32.tf32.f32 {%f115, %f116, %f117, %f118, %f119, %f120, %f121, %f122}, {%r50, %r51, %r52, %r53}, {%r54, %r55, %r56, %r57}, {%f105, %f106, %f107, %f108, %f109, %f110, %f111, %f112};
	ld.global.f32 	%f123, [%rd1];
	st.shared.f32 	[%r4], %f123;
	ld.global.f32 	%f124, [%rd2];
	st.shared.f32 	[%r5], %f124;
	bar.sync 	0;
	wmma.load.a.sync.aligned.row.m16n16k8.tf32 	{%r58, %r59, %r60, %r61}, [%rd11], %r39;
	wmma.load.b.sync.aligned.row.m16n16k8.tf32 	{%r62, %r63, %r64, %r65}, [%rd13], %r45;
	wmma.mma.sync.aligned.row.row.m16n16k8.f32.tf32.tf32.f32 {%f125, %f126, %f127, %f128, %f129, %f130, %f131, %f132}, {%r58, %r59, %r60, %r61}, {%r62, %r63, %r64, %r65}, {%f115, %f116, %f117, %f118, %f119, %f120, %f121, %f122};
	ld.global.f32 	%f133, [%rd1];
	st.shared.f32 	[%r4], %f133;
	ld.global.f32 	%f134, [%rd2];
	st.shared.f32 	[%r5], %f134;
	bar.sync 	0;
	wmma.load.a.sync.aligned.row.m16n16k8.tf32 	{%r66, %r67, %r68, %r69}, [%rd11], %r39;
	wmma.load.b.sync.aligned.row.m16n16k8.tf32 	{%r70, %r71, %r72, %r73}, [%rd13], %r45;
	wmma.mma.sync.aligned.row.row.m16n16k8.f32.tf32.tf32.f32 {%f135, %f136, %f137, %f138, %f139, %f140, %f141, %f142}, {%r66, %r67, %r68, %r69}, {%r70, %r71, %r72, %r73}, {%f125, %f126, %f127, %f128, %f129, %f130, %f131, %f132};
	ld.global.f32 	%f143, [%rd1];
	st.shared.f32 	[%r4], %f143;
	ld.global.f32 	%f144, [%rd2];
	st.shared.f32 	[%r5], %f144;
	bar.sync 	0;
	wmma.load.a.sync.aligned.row.m16n16k8.tf32 	{%r74, %r75, %r76, %r77}, [%rd11], %r39;
	wmma.load.b.sync.aligned.row.m16n16k8.tf32 	{%r78, %r79, %r80, %r81}, [%rd13], %r45;
	wmma.mma.sync.aligned.row.row.m16n16k8.f32.tf32.tf32.f32 {%f145, %f146, %f147, %f148, %f149, %f150, %f151, %f152}, {%r74, %r75, %r76, %r77}, {%r78, %r79, %r80, %r81}, {%f135, %f136, %f137, %f138, %f139, %f140, %f141, %f142};
	ld.global.f32 	%f153, [%rd1];
	st.shared.f32 	[%r4], %f153;
	ld.global.f32 	%f154, [%rd2];
	st.shared.f32 	[%r5], %f154;
	bar.sync 	0;
	wmma.load.a.sync.aligned.row.m16n16k8.tf32 	{%r82, %r83, %r84, %r85}, [%rd11], %r39;
	wmma.load.b.sync.aligned.row.m16n16k8.tf32 	{%r86, %r87, %r88, %r89}, [%rd13], %r45;
	wmma.mma.sync.aligned.row.row.m16n16k8.f32.tf32.tf32.f32 {%f155, %f156, %f157, %f158, %f159, %f160, %f161, %f162}, {%r82, %r83, %r84, %r85}, {%r86, %r87, %r88, %r89}, {%f145, %f146, %f147, %f148, %f149, %f150, %f151, %f152};
	ld.global.f32 	%f163, [%rd1];
	st.shared.f32 	[%r4], %f163;
	ld.global.f32 	%f164, [%rd2];
	st.shared.f32 	[%r5], %f164;
	bar.sync 	0;
	wmma.load.a.sync.aligned.row.m16n16k8.tf32 	{%r90, %r91, %r92, %r93}, [%rd11], %r39;
	wmma.load.b.sync.aligned.row.m16n16k8.tf32 	{%r94, %r95, %r96, %r97}, [%rd13], %r45;
	wmma.mma.sync.aligned.row.row.m16n16k8.f32.tf32.tf32.f32 {%f165, %f166, %f167, %f168, %f169, %f170, %f171, %f172}, {%r90, %r91, %r92, %r93}, {%r94, %r95, %r96, %r97}, {%f155, %f156, %f157, %f158, %f159, %f160, %f161, %f162};
	ld.global.f32 	%f173, [%rd1];
	st.shared.f32 	[%r4], %f173;
	ld.global.f32 	%f174, [%rd2];
	st.shared.f32 	[%r5], %f174;
	bar.sync 	0;
	wmma.load.a.sync.aligned.row.m16n16k8.tf32 	{%r98, %r99, %r100, %r101}, [%rd11], %r39;
	wmma.load.b.sync.aligned.row.m16n16k8.tf32 	{%r102, %r103, %r104, %r105}, [%rd13], %r45;
	wmma.mma.sync.aligned.row.row.m16n16k8.f32.tf32.tf32.f32 {%f302, %f301, %f300, %f299, %f298, %f297, %f296, %f295}, {%r98, %r99, %r100, %r101}, {%r102, %r103, %r104, %r105}, {%f165, %f166, %f167, %f168, %f169, %f170, %f171, %f172};
	add.s32 	%r178, %r178, 8;
	setp.eq.s32 	%p3, %r178, 0;
	@%p3 bra 	$L__BB0_4;
	bra.uni 	$L__BB0_3;
$L__BB0_4:
	setp.eq.s32 	%p4, %r8, 0;
	@%p4 bra 	$L__BB0_12;
	setp.lt.u32 	%p5, %r8, 4;
	@%p5 bra 	$L__BB0_7;
	ld.global.f32 	%f176, [%rd1];
	st.shared.f32 	[%r4], %f176;
	ld.global.f32 	%f177, [%rd2];
	st.shared.f32 	[%r5], %f177;
	bar.sync 	0;
	mov.u32 	%r106, _ZZ6shm_tfPKfS0_PfiiiffE8A_shared;
	cvt.u64.u32 	%rd14, %r106;
	cvta.shared.u64 	%rd15, %rd14;
	mov.b32 	%r107, 8;
	wmma.load.a.sync.aligned.row.m16n16k8.tf32 	{%r108, %r109, %r110, %r111}, [%rd15], %r107;
	mov.u32 	%r112, _ZZ6shm_tfPKfS0_PfiiiffE8B_shared;
	cvt.u64.u32 	%rd16, %r112;
	cvta.shared.u64 	%rd17, %rd16;
	mov.b32 	%r113, 16;
	wmma.load.b.sync.aligned.row.m16n16k8.tf32 	{%r114, %r115, %r116, %r117}, [%rd17], %r113;
	wmma.mma.sync.aligned.row.row.m16n16k8.f32.tf32.tf32.f32 {%f178, %f179, %f180, %f181, %f182, %f183, %f184, %f185}, {%r108, %r109, %r110, %r111}, {%r114, %r115, %r116, %r117}, {%f302, %f301, %f300, %f299, %f298, %f297, %f296, %f295};
	ld.global.f32 	%f186, [%rd1];
	st.shared.f32 	[%r4], %f186;
	ld.global.f32 	%f187, [%rd2];
	st.shared.f32 	[%r5], %f187;
	bar.sync 	0;
	wmma.load.a.sync.aligned.row.m16n16k8.tf32 	{%r118, %r119, %r120, %r121}, [%rd15], %r107;
	wmma.load.b.sync.aligned.row.m16n16k8.tf32 	{%r122, %r123, %r124, %r125}, [%rd17], %r113;
	wmma.mma.sync.aligned.row.row.m16n16k8.f32.tf32.tf32.f32 {%f188, %f189, %f190, %f191, %f192, %f193, %f194, %f195}, {%r118, %r119, %r120, %r121}, {%r122, %r123, %r124, %r125}, {%f178, %f179, %f180, %f181, %f182, %f183, %f184, %f185};
	ld.global.f32 	%f196, [%rd1];
	st.shared.f32 	[%r4], %f196;
	ld.global.f32 	%f197, [%rd2];
	st.shared.f32 	[%r5], %f197;
	bar.sync 	0;
	wmma.load.a.sync.aligned.row.m16n16k8.tf32 	{%r126, %r127, %r128, %r129}, [%rd15], %r107;
	wmma.load.b.sync.aligned.row.m16n16k8.tf32 	{%r130, %r131, %r132, %r133}, [%rd17], %r113;
	wmma.mma.sync.aligned.row.row.m16n16k8.f32.tf32.tf32.f32 {%f198, %f199, %f200, %f201, %f202, %f203, %f204, %f205}, {%r126, %r127, %r128, %r129}, {%r130, %r131, %r132, %r133}, {%f188, %f189, %f190, %f191, %f192, %f193, %f194, %f195};
	ld.global.f32 	%f206, [%rd1];
	st.shared.f32 	[%r4], %f206;
	ld.global.f32 	%f207, [%rd2];
	st.shared.f32 	[%r5], %f207;
	bar.sync 	0;
	wmma.load.a.sync.aligned.row.m16n16k8.tf32 	{%r134, %r135, %r136, %r137}, [%rd15], %r107;
	wmma.load.b.sync.aligned.row.m16n16k8.tf32 	{%r138, %r139, %r140, %r141}, [%rd17], %r113;
	wmma.mma.sync.aligned.row.row.m16n16k8.f32.tf32.tf32.f32 {%f302, %f301, %f300, %f299, %f298, %f297, %f296, %f295}, {%r134, %r135, %r136, %r137}, {%r138, %r139, %r140, %r141}, {%f198, %f199, %f200, %f201, %f202, %f203, %f204, %f205};
$L__BB0_7:
	and.b32  	%r142, %r7, 3;
	setp.eq.s32 	%p6, %r142, 0;
	@%p6 bra 	$L__BB0_12;
	setp.eq.s32 	%p7, %r142, 1;
	@%p7 bra 	$L__BB0_10;
	ld.global.f32 	%f209, [%rd1];
	st.shared.f32 	[%r4], %f209;
	ld.global.f32 	%f210, [%rd2];
	st.shared.f32 	[%r5], %f210;
	bar.sync 	0;
	mov.u32 	%r143, _ZZ6shm_tfPKfS0_PfiiiffE8A_shared;
	cvt.u64.u32 	%rd18, %r143;
	cvta.shared.u64 	%rd19, %rd18;
	mov.b32 	%r144, 8;
	wmma.load.a.sync.aligned.row.m16n16k8.tf32 	{%r145, %r146, %r147, %r148}, [%rd19], %r144;
	mov.u32 	%r149, _ZZ6shm_tfPKfS0_PfiiiffE8B_shared;
	cvt.u64.u32 	%rd20, %r149;
	cvta.shared.u64 	%rd21, %rd20;
	mov.b32 	%r150, 16;
	wmma.load.b.sync.aligned.row.m16n16k8.tf32 	{%r151, %r152, %r153, %r154}, [%rd21], %r150;
	wmma.mma.sync.aligned.row.row.m16n16k8.f32.tf32.tf32.f32 {%f211, %f212, %f213, %f214, %f215, %f216, %f217, %f218}, {%r145, %r146, %r147, %r148}, {%r151, %r152, %r153, %r154}, {%f302, %f301, %f300, %f299, %f298, %f297, %f296, %f295};
	ld.global.f32 	%f219, [%rd1];
	st.shared.f32 	[%r4], %f219;
	ld.global.f32 	%f220, [%rd2];
	st.shared.f32 	[%r5], %f220;
	bar.sync 	0;
	wmma.load.a.sync.aligned.row.m16n16k8.tf32 	{%r155, %r156, %r157, %r158}, [%rd19], %r144;
	wmma.load.b.sync.aligned.row.m16n16k8.tf32 	{%r159, %r160, %r161, %r162}, [%rd21], %r150;
	wmma.mma.sync.aligned.row.row.m16n16k8.f32.tf32.tf32.f32 {%f302, %f301, %f300, %f299, %f298, %f297, %f296, %f295}, {%r155, %r156, %r157, %r158}, {%r159, %r160, %r161, %r162}, {%f211, %f212, %f213, %f214, %f215, %f216, %f217, %f218};
$L__BB0_10:
	and.b32  	%r163, %r6, 8;
	setp.ne.s32 	%p8, %r163, 0;
	@%p8 bra 	$L__BB0_12;
	ld.global.f32 	%f221, [%rd1];
	st.shared.f32 	[%r4], %f221;
	ld.global.f32 	%f222, [%rd2];
	st.shared.f32 	[%r5], %f222;
	bar.sync 	0;
	mov.u32 	%r164, _ZZ6shm_tfPKfS0_PfiiiffE8A_shared;
	cvt.u64.u32 	%rd22, %r164;
	cvta.shared.u64 	%rd23, %rd22;
	mov.b32 	%r165, 8;
	wmma.load.a.sync.aligned.row.m16n16k8.tf32 	{%r166, %r167, %r168, %r169}, [%rd23], %r165;
	mov.u32 	%r170, _ZZ6shm_tfPKfS0_PfiiiffE8B_shared;
	cvt.u64.u32 	%rd24, %r170;
	cvta.shared.u64 	%rd25, %rd24;
	mov.b32 	%r171, 16;
	wmma.load.b.sync.aligned.row.m16n16k8.tf32 	{%r172, %r173, %r174, %r175}, [%rd25], %r171;
	wmma.mma.sync.aligned.row.row.m16n16k8.f32.tf32.tf32.f32 {%f302, %f301, %f300, %f299, %f298, %f297, %f296, %f295}, {%r166, %r167, %r168, %r169}, {%r172, %r173, %r174, %r175}, {%f302, %f301, %f300, %f299, %f298, %f297, %f296, %f295};
$L__BB0_12:
	mad.lo.s32 	%r176, %r2, %r12, %r3;
	cvta.to.global.u64 	%rd26, %rd5;
	mul.wide.s32 	%rd27, %r176, 4;
	add.s64 	%rd28, %rd26, %rd27;
	ld.global.f32 	%f223, [%rd28];
	mul.f32 	%f224, %f98, %f223;
	fma.rn.f32 	%f225, %f97, %f302, %f224;
	ld.global.f32 	%f226, [%rd28+4];
	mul.f32 	%f227, %f98, %f226;
	fma.rn.f32 	%f228, %f97, %f301, %f227;
	ld.global.f32 	%f229, [%rd28+8];
	mul.f32 	%f230, %f98, %f229;
	fma.rn.f32 	%f231, %f97, %f300, %f230;
	ld.global.f32 	%f232, [%rd28+12];
	mul.f32 	%f233, %f98, %f232;
	fma.rn.f32 	%f234, %f97, %f299, %f233;
	ld.global.f32 	%f235, [%rd28+16];
	mul.f32 	%f236, %f98, %f235;
	fma.rn.f32 	%f237, %f97, %f298, %f236;
	ld.global.f32 	%f238, [%rd28+20];
	mul.f32 	%f239, %f98, %f238;
	fma.rn.f32 	%f240, %f97, %f297, %f239;
	ld.global.f32 	%f241, [%rd28+24];
	mul.f32 	%f242, %f98, %f241;
	fma.rn.f32 	%f243, %f97, %f296, %f242;
	ld.global.f32 	%f244, [%rd28+28];
	mul.f32 	%f245, %f98, %f244;
	fma.rn.f32 	%f246, %f97, %f295, %f245;
	shl.b32 	%r177, %r176, 4;
	mul.wide.s32 	%rd29, %r177, 4;
	add.s64 	%rd30, %rd5, %rd29;
	wmma.store.d.sync.aligned.row.m16n16k8.f32 	[%rd30], {%f225, %f228, %f231, %f234, %f237, %f240, %f243, %f246}, %r12;
	ret;

}


// ===== COMPILED SASS (sm_100) =====

	.target	sm_100

	.elftype	@"ET_EXEC"


//--------------------- .note.nv.tkinfo           --------------------------
	.section	.note.nv.tkinfo,"",@"SHT_NOTE"
	.sectionflags	@"SHF_NOTE_NV_TKINFO"
	.tkinfo
        /*0018*/ 	.word	0x00000002
        /*0030*/ 	.string	""
        /*0030*/ 	.string	"ptxas"
        /*0030*/ 	.string	"Cuda compilation tools, release 13.0, V13.0.88"
        /*0030*/ 	.string	"Build cuda_13.0.r13.0/compiler.36424714_0"
        /*0030*/ 	.string	"-arch sm_100 -m 64 "



//--------------------- .note.nv.cuinfo           --------------------------
	.section	.note.nv.cuinfo,"",@"SHT_NOTE"
	.sectionflags	@"SHF_NOTE_NV_CUINFO"
        /*0018*/ 	.short	0x0002
        /*001a*/ 	.short	0x0064
        /*001c*/ 	.short	0x0082
	.zero		2


//--------------------- .nv.info                  --------------------------
	.section	.nv.info,"",@"SHT_CUDA_INFO"
	.align	4


	//----- nvinfo : EIATTR_REGCOUNT
	.align		4
        /*0000*/ 	.byte	0x04, 0x2f
        /*0002*/ 	.short	(.L_1 - .L_0)
	.align		4
.L_0:
        /*0004*/ 	.word	index@(_Z6shm_tfPKfS0_Pfiiiff)
        /*0008*/ 	.word	0x00000036


	//----- nvinfo : EIATTR_FRAME_SIZE
	.align		4
.L_1:
        /*000c*/ 	.byte	0x04, 0x11
        /*000e*/ 	.short	(.L_3 - .L_2)
	.align		4
.L_2:
        /*0010*/ 	.word	index@(_Z6shm_tfPKfS0_Pfiiiff)
        /*0014*/ 	.word	0x00000000


	//----- nvinfo : EIATTR_MIN_STACK_SIZE
	.align		4
.L_3:
        /*0018*/ 	.byte	0x04, 0x12
        /*001a*/ 	.short	(.L_5 - .L_4)
	.align		4
.L_4:
        /*001c*/ 	.word	index@(_Z6shm_tfPKfS0_Pfiiiff)
        /*0020*/ 	.word	0x00000000
.L_5:


//--------------------- .nv.compat                --------------------------
	.section	.nv.compat,"",@"SHT_CUDA_COMPAT_INFO"
	.align	4
        /*0000*/ 	.byte	0x02, 0x09, 0x00, 0x00, 0x02, 0x02, 0x01, 0x00, 0x02, 0x05, 0x05, 0x00, 0x03, 0x07, 0x01, 0x01
        /*0010*/ 	.byte	0x02, 0x03, 0x00, 0x00, 0x02, 0x06, 0x01, 0x00, 0x04, 0x0b, 0x08, 0x00, 0x09, 0x00, 0x00, 0x00
        /*0020*/ 	.byte	0x00, 0x00, 0x00, 0x00


//--------------------- .nv.info._Z6shm_tfPKfS0_Pfiiiff --------------------------
	.section	.nv.info._Z6shm_tfPKfS0_Pfiiiff,"",@"SHT_CUDA_INFO"
	.sectionflags	@""
	.align	4


	//----- nvinfo : EIATTR_CUDA_API_VERSION
	.align		4
        /*0000*/ 	.byte	0x04, 0x37
        /*0002*/ 	.short	(.L_7 - .L_6)
.L_6:
        /*0004*/ 	.word	0x00000082


	//----- nvinfo : EIATTR_KPARAM_INFO
	.align		4
.L_7:
        /*0008*/ 	.byte	0x04, 0x17
        /*000a*/ 	.short	(.L_9 - .L_8)
.L_8:
        /*000c*/ 	.word	0x00000000
        /*0010*/ 	.short	0x0007
        /*0012*/ 	.short	0x0028
        /*0014*/ 	.byte	0x00, 0xf0, 0x11, 0x00


	//----- nvinfo : EIATTR_KPARAM_INFO
	.align		4
.L_9:
        /*0018*/ 	.byte	0x04, 0x17
        /*001a*/ 	.short	(.L_11 - .L_10)
.L_10:
        /*001c*/ 	.word	0x00000000
        /*0020*/ 	.short	0x0006
        /*0022*/ 	.short	0x0024
        /*0024*/ 	.byte	0x00, 0xf0, 0x11, 0x00


	//----- nvinfo : EIATTR_KPARAM_INFO
	.align		4
.L_11:
        /*0028*/ 	.byte	0x04, 0x17
        /*002a*/ 	.short	(.L_13 - .L_12)
.L_12:
        /*002c*/ 	.word	0x00000000
        /*0030*/ 	.short	0x0005
        /*0032*/ 	.short	0x0020
        /*0034*/ 	.byte	0x00, 0xf0, 0x11, 0x00


	//----- nvinfo : EIATTR_KPARAM_INFO
	.align		4
.L_13:
        /*0038*/ 	.byte	0x04, 0x17
        /*003a*/ 	.short	(.L_15 - .L_14)
.L_14:
        /*003c*/ 	.word	0x00000000
        /*0040*/ 	.short	0x0004
        /*0042*/ 	.short	0x001c
        /*0044*/ 	.byte	0x00, 0xf0, 0x11, 0x00


	//----- nvinfo : EIATTR_KPARAM_INFO
	.align		4
.L_15:
        /*0048*/ 	.byte	0x04, 0x17
        /*004a*/ 	.short	(.L_17 - .L_16)
.L_16:
        /*004c*/ 	.word	0x00000000
        /*0050*/ 	.short	0x0003
        /*0052*/ 	.short	0x0018
        /*0054*/ 	.byte	0x00, 0xf0, 0x11, 0x00


	//----- nvinfo : EIATTR_KPARAM_INFO
	.align		4
.L_17:
        /*0058*/ 	.byte	0x04, 0x17
        /*005a*/ 	.short	(.L_19 - .L_18)
.L_18:
        /*005c*/ 	.word	0x00000000
        /*0060*/ 	.short	0x0002
        /*0062*/ 	.short	0x0010
        /*0064*/ 	.byte	0x00, 0xf5, 0x21, 0x00


	//----- nvinfo : EIATTR_KPARAM_INFO
	.align		4
.L_19:
        /*0068*/ 	.byte	0x04, 0x17
        /*006a*/ 	.short	(.L_21 - .L_20)
.L_20:
        /*006c*/ 	.word	0x00000000
        /*0070*/ 	.short	0x0001
        /*0072*/ 	.short	0x0008
        /*0074*/ 	.byte	0x00, 0xf5, 0x21, 0x00


	//----- nvinfo : EIATTR_KPARAM_INFO
	.align		4
.L_21:
        /*0078*/ 	.byte	0x04, 0x17
        /*007a*/ 	.short	(.L_23 - .L_22)
.L_22:
        /*007c*/ 	.word	0x00000000
        /*0080*/ 	.short	0x0000
        /*0082*/ 	.short	0x0000
        /*0084*/ 	.byte	0x00, 0xf5, 0x21, 0x00


	//----- nvinfo : EIATTR_SPARSE_MMA_MASK
	.align		4
.L_23:
        /*0088*/ 	.byte	0x03, 0x50
        /*008a*/ 	.short	0x0000


	//----- nvinfo : EIATTR_WMMA_USED
	.align		4
        /*008c*/ 	.byte	0x01, 0x2b
	.zero		2


	//----- nvinfo : EIATTR_MAXREG_COUNT
	.align		4
        /*0090*/ 	.byte	0x03, 0x1b
        /*0092*/ 	.short	0x00ff


	//----- nvinfo : EIATTR_NUM_BARRIERS
	.align		4
        /*0094*/ 	.byte	0x02, 0x4c
        /*0096*/ 	.byte	0x01
	.zero		1


	//----- nvinfo : EIATTR_MERCURY_ISA_VERSION
	.align		4
        /*0098*/ 	.byte	0x03, 0x5f
        /*009a*/ 	.short	0x0101


	//----- nvinfo : EIATTR_VRC_CTA_INIT_COUNT
	.align		4
        /*009c*/ 	.byte	0x02, 0x4a
	.zero		1
	.zero		1


	//----- nvinfo : EIATTR_EXIT_INSTR_OFFSETS
	.align		4
        /*00a0*/ 	.byte	0x04, 0x1c
        /*00a2*/ 	.short	(.L_25 - .L_24)


	//   ....[0]....
.L_24:
        /*00a4*/ 	.word	0x00001f10


	//----- nvinfo : EIATTR_CBANK_PARAM_SIZE
	.align		4
.L_25:
        /*00a8*/ 	.byte	0x03, 0x19
        /*00aa*/ 	.short	0x002c


	//----- nvinfo : EIATTR_PARAM_CBANK
	.align		4
        /*00ac*/ 	.byte	0x04, 0x0a
        /*00ae*/ 	.short	(.L_27 - .L_26)
	.align		4
.L_26:
        /*00b0*/ 	.word	index@(.nv.constant0._Z6shm_tfPKfS0_Pfiiiff)
        /*00b4*/ 	.short	0x0380
        /*00b6*/ 	.short	0x002c


	//----- nvinfo : EIATTR_SW_WAR
	.align		4
.L_27:
        /*00b8*/ 	.byte	0x04, 0x36
        /*00ba*/ 	.short	(.L_29 - .L_28)
.L_28:
        /*00bc*/ 	.word	0x00000008
.L_29:


//--------------------- .nv.callgraph             --------------------------
	.section	.nv.callgraph,"",@"SHT_CUDA_CALLGRAPH"
	.align	4
	.sectionentsize	8
	.align		4
        /*0000*/ 	.word	0x00000000
	.align		4
        /*0004*/ 	.word	0xffffffff
	.align		4
        /*0008*/ 	.word	0x00000000
	.align		4
        /*000c*/ 	.word	0xfffffffe
	.align		4
        /*0010*/ 	.word	0x00000000
	.align		4
        /*0014*/ 	.word	0xfffffffd
	.align		4
        /*0018*/ 	.word	0x00000000
	.align		4
        /*001c*/ 	.word	0xfffffffc


//--------------------- .text._Z6shm_tfPKfS0_Pfiiiff --------------------------
	.section	.text._Z6shm_tfPKfS0_Pfiiiff,"ax",@progbits
	.align	128
        .global         _Z6shm_tfPKfS0_Pfiiiff
        .type           _Z6shm_tfPKfS0_Pfiiiff,@function
        .size           _Z6shm_tfPKfS0_Pfiiiff,(.L_x_6 - _Z6shm_tfPKfS0_Pfiiiff)
        .other          _Z6shm_tfPKfS0_Pfiiiff,@"STO_CUDA_ENTRY STV_DEFAULT"
_Z6shm_tfPKfS0_Pfiiiff:
.text._Z6shm_tfPKfS0_Pfiiiff:
[----:B------:R-:W-:Y:S08]  /*0000*/  LDC R1, c[0x0][0x37c] ;  /* 0x0000df00ff017b82 */ /* 0x000ff00000000800 */
[----:B------:R-:W0:Y:S01]  /*0010*/  LDC R2, c[0x0][0x39c] ;  /* 0x0000e700ff027b82 */ /* 0x000e220000000800 */
[----:B------:R-:W1:Y:S01]  /*0020*/  S2R R9, SR_TID.X ;  /* 0x0000000000097919 */ /* 0x000e620000002100 */
[----:B------:R-:W2:Y:S01]  /*0030*/  LDCU UR10, c[0x0][0x3a0] ;  /* 0x00007400ff0a77ac */ /* 0x000ea20008000800 */
[----:B------:R-:W-:-:S02]  /*0040*/  CS2R R18, SRZ ;  /* 0x0000000000127805 */ /* 0x000fc4000001ff00 */
[----:B------:R-:W-:Y:S02]  /*0050*/  CS2R R16, SRZ ;  /* 0x0000000000107805 */ /* 0x000fe4000001ff00 */
[----:B------:R-:W-:Y:S02]  /*0060*/  CS2R R14, SRZ ;  /* 0x00000000000e7805 */ /* 0x000fe4000001ff00 */
[----:B------:R-:W-:Y:S01]  /*0070*/  CS2R R12, SRZ ;  /* 0x00000000000c7805 */ /* 0x000fe2000001ff00 */
[----:B------:R-:W3:Y:S01]  /*0080*/  LDCU.64 UR8, c[0x0][0x358] ;  /* 0x00006b00ff0877ac */ /* 0x000ee20008000a00 */
[----:B------:R-:W1:Y:S08]  /*0090*/  S2UR UR4, SR_CTAID.X ;  /* 0x00000000000479c3 */ /* 0x000e700000002500 */
[----:B------:R-:W1:Y:S01]  /*00a0*/  LDC R0, c[0x0][0x360] ;  /* 0x0000d800ff007b82 */ /* 0x000e620000000800 */
[----:B--2---:R-:W-:Y:S01]  /*00b0*/  UISETP.GE.AND UP0, UPT, UR10, 0x1, UPT ;  /* 0x000000010a00788c */ /* 0x004fe2000bf06270 */
[----:B0-----:R-:W-:-:S04]  /*00c0*/  SHF.R.S32.HI R3, RZ, 0x1f, R2 ;  /* 0x0000001fff037819 */ /* 0x001fc80000011402 */
[----:B------:R-:W-:-:S04]  /*00d0*/  LEA.HI R3, R3, R2, RZ, 0x4 ;  /* 0x0000000203037211 */ /* 0x000fc800078f20ff */
[----:B------:R-:W-:-:S04]  /*00e0*/  SHF.R.S32.HI R6, RZ, 0x4, R3 ;  /* 0x00000004ff067819 */ /* 0x000fc80000011403 */
[----:B------:R-:W-:-:S04]  /*00f0*/  IABS R11, R6 ;  /* 0x00000006000b7213 */ /* 0x000fc80000000000 */
[----:B------:R-:W0:Y:S01]  /*0100*/  I2F.RP R7, R11 ;  /* 0x0000000b00077306 */ /* 0x000e220000209400 */
[----:B-1----:R-:W-:-:S05]  /*0110*/  IMAD R0, R0, UR4, R9 ;  /* 0x0000000400007c24 */ /* 0x002fca000f8e0209 */
[----:B------:R-:W-:Y:S02]  /*0120*/  SHF.R.U32.HI R3, RZ, 0x5, R0 ;  /* 0x00000005ff037819 */ /* 0x000fe40000011600 */
[----:B0-----:R-:W0:Y:S02]  /*0130*/  MUFU.RCP R7, R7 ;  /* 0x0000000700077308 */ /* 0x001e240000001000 */
[----:B0-----:R-:W-:-:S06]  /*0140*/  IADD3 R4, PT, PT, R7, 0xffffffe, RZ ;  /* 0x0ffffffe07047810 */ /* 0x001fcc0007ffe0ff */
[----:B------:R0:W1:Y:S02]  /*0150*/  F2I.FTZ.U32.TRUNC.NTZ R5, R4 ;  /* 0x0000000400057305 */ /* 0x000064000021f000 */
[----:B0-----:R-:W-:Y:S02]  /*0160*/  IMAD.MOV.U32 R4, RZ, RZ, RZ ;  /* 0x000000ffff047224 */ /* 0x001fe400078e00ff */
[----:B-1----:R-:W-:-:S05]  /*0170*/  IMAD.MOV R8, RZ, RZ, -R5 ;  /* 0x000000ffff087224 */ /* 0x002fca00078e0a05 */
[----:B------:R-:W-:Y:S02]  /*0180*/  MOV R0, R8 ;  /* 0x0000000800007202 */ /* 0x000fe40000000f00 */
[----:B------:R-:W-:-:S03]  /*0190*/  IABS R8, R3 ;  /* 0x0000000300087213 */ /* 0x000fc60000000000 */
[----:B------:R-:W-:Y:S01]  /*01a0*/  IMAD R7, R0, R11, RZ ;  /* 0x0000000b00077224 */ /* 0x000fe200078e02ff */
[----:B------:R-:W-:-:S03]  /*01b0*/  IABS R0, R6 ;  /* 0x0000000600007213 */ /* 0x000fc60000000000 */
[----:B------:R-:W-:Y:S01]  /*01c0*/  IMAD.HI.U32 R5, R5, R7, R4 ;  /* 0x0000000705057227 */ /* 0x000fe200078e0004 */
[----:B------:R-:W-:-:S05]  /*01d0*/  IADD3 R7, PT, PT, RZ, -R0, RZ ;  /* 0x80000000ff077210 */ /* 0x000fca0007ffe0ff */
[----:B------:R-:W-:-:S04]  /*01e0*/  IMAD.HI.U32 R0, R5, R8, RZ ;  /* 0x0000000805007227 */ /* 0x000fc800078e00ff */
[----:B------:R-:W-:-:S05]  /*01f0*/  IMAD R4, R0, R7, R8 ;  /* 0x0000000700047224 */ /* 0x000fca00078e0208 */
[----:B------:R-:W-:-:S13]  /*0200*/  ISETP.GT.U32.AND P2, PT, R11, R4, PT ;  /* 0x000000040b00720c */ /* 0x000fda0003f44070 */
[----:B------:R-:W-:Y:S01]  /*0210*/  @!P2 IMAD.IADD R4, R4, 0x1, -R11 ;  /* 0x000000010404a824 */ /* 0x000fe200078e0a0b */
[----:B------:R-:W-:Y:S02]  /*0220*/  @!P2 IADD3 R0, PT, PT, R0, 0x1, RZ ;  /* 0x000000010000a810 */ /* 0x000fe40007ffe0ff */
[----:B------:R-:W-:Y:S02]  /*0230*/  ISETP.NE.AND P2, PT, R6, RZ, PT ;  /* 0x000000ff0600720c */ /* 0x000fe40003f45270 */
[----:B------:R-:W-:Y:S02]  /*0240*/  ISETP.GE.U32.AND P0, PT, R4, R11, PT ;  /* 0x0000000b0400720c */ /* 0x000fe40003f06070 */
[----:B------:R-:W-:-:S04]  /*0250*/  LOP3.LUT R4, R3, R6, RZ, 0x3c, !PT ;  /* 0x0000000603047212 */ /* 0x000fc800078e3cff */
[----:B------:R-:W-:-:S07]  /*0260*/  ISETP.GE.AND P1, PT, R4, RZ, PT ;  /* 0x000000ff0400720c */ /* 0x000fce0003f26270 */
[----:B------:R-:W-:-:S06]  /*0270*/  @P0 VIADD R0, R0, 0x1 ;  /* 0x0000000100000836 */ /* 0x000fcc0000000000 */
[----:B------:R-:W-:Y:S02]  /*0280*/  @!P1 IADD3 R0, PT, PT, -R0, RZ, RZ ;  /* 0x000000ff00009210 */ /* 0x000fe40007ffe1ff */
[----:B------:R-:W-:-:S05]  /*0290*/  @!P2 LOP3.LUT R0, RZ, R6, RZ, 0x33, !PT ;  /* 0x00000006ff00a212 */ /* 0x000fca00078e33ff */
[----:B------:R-:W-:-:S04]  /*02a0*/  IMAD.MOV R4, RZ, RZ, -R0 ;  /* 0x000000ffff047224 */ /* 0x000fc800078e0a00 */
[----:B------:R-:W-:Y:S01]  /*02b0*/  IMAD R3, R6, R4, R3 ;  /* 0x0000000406037224 */ /* 0x000fe200078e0203 */
[----:B---3--:R-:W-:Y:S06]  /*02c0*/  BRA.U !UP0, `(.L_x_0) ;  /* 0x00000019085c7547 */ /* 0x008fec000b800000 */
[----:B------:R-:W0:Y:S01]  /*02d0*/  S2UR UR5, SR_CgaCtaId ;  /* 0x00000000000579c3 */ /* 0x000e220000008800 */
[----:B------:R-:W-:Y:S01]  /*02e0*/  UMOV UR4, 0x400 ;  /* 0x0000040000047882 */ /* 0x000fe20000000000 */
[C---:B------:R-:W-:Y:S01]  /*02f0*/  LOP3.LUT R5, R9.reuse, 0xf, RZ, 0xc0, !PT ;  /* 0x0000000f09057812 */ /* 0x040fe200078ec0ff */
[----:B------:R-:W-:Y:S01]  /*0300*/  UISETP.GE.U32.AND UP1, UPT, UR10, 0x39, UPT ;  /* 0x000000390a00788c */ /* 0x000fe2000bf26070 */
[--C-:B------:R-:W-:Y:S01]  /*0310*/  SHF.R.U32.HI R4, RZ, 0x4, R9.reuse ;  /* 0x00000004ff047819 */ /* 0x100fe20000011609 */
[----:B------:R-:W-:Y:S01]  /*0320*/  UIADD3 UR7, UPT, UPT, UR10, -0x1, URZ ;  /* 0xffffffff0a077890 */ /* 0x000fe2000fffe0ff */
[----:B------:R-:W-:Y:S02]  /*0330*/  SHF.R.U32.HI R11, RZ, 0x3, R9 ;  /* 0x00000003ff0b7819 */ /* 0x000fe40000011609 */
[----:B------:R-:W1:Y:S01]  /*0340*/  LDC.64 R6, c[0x0][0x388] ;  /* 0x0000e200ff067b82 */ /* 0x000e620000000a00 */
[----:B------:R-:W-:Y:S01]  /*0350*/  LOP3.LUT R8, R9, 0x7, RZ, 0xc0, !PT ;  /* 0x0000000709087812 */ /* 0x000fe200078ec0ff */
[----:B------:R-:W-:Y:S01]  /*0360*/  IMAD R4, R4, R2, R5 ;  /* 0x0000000204047224 */ /* 0x000fe200078e0205 */
[----:B------:R-:W-:Y:S01]  /*0370*/  LEA R11, R0, R11, 0x4 ;  /* 0x0000000b000b7211 */ /* 0x000fe200078e20ff */
[----:B------:R-:W-:Y:S01]  /*0380*/  ULEA.HI UR6, UR7, 0x1, URZ, 0x1d ;  /* 0x0000000107067891 */ /* 0x000fe2000f8fe8ff */
[----:B------:R-:W-:Y:S01]  /*0390*/  MOV R19, RZ ;  /* 0x000000ff00137202 */ /* 0x000fe20000000f00 */
[----:B------:R-:W-:-:S02]  /*03a0*/  IMAD R5, R3, 0x10, R4 ;  /* 0x0000001003057824 */ /* 0x000fc400078e0204 */
[----:B------:R-:W2:Y:S01]  /*03b0*/  LDC.64 R24, c[0x0][0x380] ;  /* 0x0000e000ff187b82 */ /* 0x000ea20000000a00 */
[----:B------:R-:W-:Y:S01]  /*03c0*/  IMAD R11, R11, UR10, R8 ;  /* 0x0000000a0b0b7c24 */ /* 0x000fe2000f8e0208 */
[----:B0-----:R-:W-:Y:S02]  /*03d0*/  ULEA UR11, UR5, UR4, 0x18 ;  /* 0x00000004050b7291 */ /* 0x001fe4000f8ec0ff */
[----:B------:R-:W-:-:S04]  /*03e0*/  UIADD3 UR4, UPT, UPT, UR4, 0x200, URZ ;  /* 0x0000020004047890 */ /* 0x000fc8000fffe0ff */
[----:B------:R-:W-:Y:S01]  /*03f0*/  ULEA UR4, UR5, UR4, 0x18 ;  /* 0x0000000405047291 */ /* 0x000fe2000f8ec0ff */
[----:B------:R-:W-:Y:S01]  /*0400*/  MOV R2, UR11 ;  /* 0x0000000b00027c02 */ /* 0x000fe20008000f00 */
[----:B------:R-:W-:Y:S01]  /*0410*/  ULOP3.LUT UR5, UR6, 0x7, URZ, 0xc0, !UPT ;  /* 0x0000000706057892 */ /* 0x000fe2000f8ec0ff */
[----:B-1----:R-:W-:Y:S02]  /*0420*/  IMAD.WIDE R6, R5, 0x4, R6 ;  /* 0x0000000405067825 */ /* 0x002fe400078e0206 */
[----:B------:R-:W-:Y:S01]  /*0430*/  LEA R5, R9, R2, 0x2 ;  /* 0x0000000209057211 */ /* 0x000fe200078e10ff */
[----:B------:R-:W-:Y:S01]  /*0440*/  UISETP.NE.AND UP0, UPT, UR5, URZ, UPT ;  /* 0x000000ff0500728c */ /* 0x000fe2000bf05270 */
[----:B------:R-:W-:Y:S01]  /*0450*/  IMAD.U32 R4, RZ, RZ, UR4 ;  /* 0x00000004ff047e24 */ /* 0x000fe2000f8e00ff */
[----:B------:R-:W-:Y:S01]  /*0460*/  ULEA.HI UR4, UR7, 0x1, URZ, 0x1d ;  /* 0x0000000107047891 */ /* 0x000fe2000f8fe8ff */
[----:B--2---:R-:W-:-:S04]  /*0470*/  IMAD.WIDE R24, R11, 0x4, R24 ;  /* 0x000000040b187825 */ /* 0x004fc800078e0218 */
[----:B------:R-:W-:Y:S01]  /*0480*/  IMAD R10, R9, 0x4, R4 ;  /* 0x00000004090a7824 */ /* 0x000fe200078e0204 */
[----:B------:R-:W-:Y:S06]  /*0490*/  BRA.U !UP1, `(.L_x_1) ;  /* 0x0000000909bc7547 */ /* 0x000fec000b800000 */
[----:B------:R-:W-:Y:S01]  /*04a0*/  ULOP3.LUT UR4, UR4, 0x3ffffff8, URZ, 0xc0, !UPT ;  /* 0x3ffffff804047892 */ /* 0x000fe2000f8ec0ff */
[----:B------:R-:W-:Y:S02]  /*04b0*/  CS2R R18, SRZ ;  /* 0x0000000000127805 */ /* 0x000fe4000001ff00 */
[----:B------:R-:W-:Y:S02]  /*04c0*/  CS2R R16, SRZ ;  /* 0x0000000000107805 */ /* 0x000fe4000001ff00 */
[----:B------:R-:W-:Y:S02]  /*04d0*/  CS2R R14, SRZ ;  /* 0x00000000000e7805 */ /* 0x000fe4000001ff00 */
[----:B------:R-:W-:Y:S01]  /*04e0*/  CS2R R12, SRZ ;  /* 0x00000000000c7805 */ /* 0x000fe2000001ff00 */
[----:B------:R-:W-:-:S12]  /*04f0*/  UIADD3 UR4, UPT, UPT, -UR4, URZ, URZ ;  /* 0x000000ff04047290 */ /* 0x000fd8000fffe1ff */
.L_x_2:
[----:B------:R-:W2:Y:S04]  /*0500*/  LDG.E R20, desc[UR8][R24.64] ;  /* 0x0000000818147981 */ /* 0x000ea8000c1e1900 */
[----:B------:R-:W3:Y:S01]  /*0510*/  LDG.E R23, desc[UR8][R6.64] ;  /* 0x0000000806177981 */ /* 0x000ee2000c1e1900 */
[----:B------:R-:W-:Y:S01]  /*0520*/  MOV R2, 0x400 ;  /* 0x0000040000027802 */ /* 0x000fe20000000f00 */
[----:B------:R-:W0:Y:S03]  /*0530*/  S2R R8, SR_LANEID ;  /* 0x0000000000087919 */ /* 0x000e260000000000 */
[----:B------:R-:W-:Y:S01]  /*0540*/  IADD3 R4, PT, PT, R2, 0x200, RZ ;  /* 0x0000020002047810 */ /* 0x000fe20007ffe0ff */
[----:B------:R-:W1:Y:S01]  /*0550*/  S2R R11, SR_CgaCtaId ;  /* 0x00000000000b7919 */ /* 0x000e620000008800 */
[----:B------:R-:W4:Y:S01]  /*0560*/  S2R R9, SR_SWINHI ;  /* 0x0000000000097919 */ /* 0x000f220000002f00 */
[----:B0-----:R-:W-:-:S02]  /*0570*/  SHF.R.U32.HI R21, RZ, 0x2, R8 ;  /* 0x00000002ff157819 */ /* 0x001fc40000011608 */
[----:B------:R-:W-:Y:S02]  /*0580*/  LOP3.LUT R8, R8, 0x3, RZ, 0xc0, !PT ;  /* 0x0000000308087812 */ /* 0x000fe400078ec0ff */
[----:B-1----:R-:W-:Y:S02]  /*0590*/  LEA R2, R11, R2, 0x18 ;  /* 0x000000020b027211 */ /* 0x002fe400078ec0ff */
[----:B------:R-:W-:Y:S01]  /*05a0*/  LEA R29, R21, R8, 0x3 ;  /* 0x00000008151d7211 */ /* 0x000fe200078e18ff */
[----:B------:R-:W-:Y:S01]  /*05b0*/  IMAD R21, R8, 0x10, R21 ;  /* 0x0000001008157824 */ /* 0x000fe200078e0215 */
[----:B------:R-:W-:Y:S02]  /*05c0*/  LEA R4, R11, R4, 0x18 ;  /* 0x000000040b047211 */ /* 0x000fe400078ec0ff */
[----:B------:R-:W-:Y:S02]  /*05d0*/  MOV R36, R2 ;  /* 0x0000000200247202 */ /* 0x000fe40000000f00 */
[----:B----4-:R-:W-:-:S02]  /*05e0*/  MOV R37, R9 ;  /* 0x0000000900257202 */ /* 0x010fc40000000f00 */
[----:B------:R-:W-:Y:S02]  /*05f0*/  MOV R32, R4 ;  /* 0x0000000400207202 */ /* 0x000fe40000000f00 */
[----:B------:R-:W-:Y:S02]  /*0600*/  MOV R33, R9 ;  /* 0x0000000900217202 */ /* 0x000fe40000000f00 */
[C---:B------:R-:W-:Y:S01]  /*0610*/  IADD3 R31, PT, PT, R29.reuse, 0x40, RZ ;  /* 0x000000401d1f7810 */ /* 0x040fe20007ffe0ff */
[----:B------:R-:W-:Y:S01]  /*0620*/  IMAD.WIDE R38, R29, 0x4, R36 ;  /* 0x000000041d267825 */ /* 0x000fe200078e0224 */
[----:B------:R-:W-:-:S03]  /*0630*/  IADD3 R27, PT, PT, R21, 0x8, RZ ;  /* 0x00000008151b7810 */ /* 0x000fc60007ffe0ff */
[----:B------:R-:W-:-:S04]  /*0640*/  IMAD.WIDE R34, R21, 0x4, R32 ;  /* 0x0000000415227825 */ /* 0x000fc800078e0220 */
[----:B------:R-:W-:-:S04]  /*0650*/  IMAD.WIDE R30, R31, 0x4, R36 ;  /* 0x000000041f1e7825 */ /* 0x000fc800078e0224 */
[----:B------:R-:W-:Y:S01]  /*0660*/  IMAD.WIDE R26, R27, 0x4, R32 ;  /* 0x000000041b1a7825 */ /* 0x000fe200078e0220 */
[----:B------:R-:W-:-:S03]  /*0670*/  IADD3 R41, PT, PT, R21, 0x40, RZ ;  /* 0x0000004015297810 */ /* 0x000fc60007ffe0ff */
[C---:B------:R-:W-:Y:S01]  /*0680*/  VIADD R43, R29.reuse, 0x4 ;  /* 0x000000041d2b7836 */ /* 0x040fe20000000000 */
[----:B------:R-:W-:Y:S01]  /*0690*/  IADD3 R29, PT, PT, R29, 0x44, RZ ;  /* 0x000000441d1d7810 */ /* 0x000fe20007ffe0ff */
[----:B------:R-:W-:Y:S02]  /*06a0*/  VIADD R21, R21, 0x48 ;  /* 0x0000004815157836 */ /* 0x000fe40000000000 */
[----:B------:R-:W-:-:S04]  /*06b0*/  IMAD.WIDE R42, R43, 0x4, R36 ;  /* 0x000000042b2a7825 */ /* 0x000fc800078e0224 */
[----:B------:R-:W-:-:S04]  /*06c0*/  IMAD.WIDE R36, R29, 0x4, R36 ;  /* 0x000000041d247825 */ /* 0x000fc800078e0224 */
[----:B------:R-:W-:-:S04]  /*06d0*/  IMAD.WIDE R40, R41, 0x4, R32 ;  /* 0x0000000429287825 */ /* 0x000fc800078e0220 */
[----:B------:R-:W-:Y:S01]  /*06e0*/  IMAD.WIDE R32, R21, 0x4, R32 ;  /* 0x0000000415207825 */ /* 0x000fe200078e0220 */
[----:B--2---:R-:W-:Y:S04]  /*06f0*/  STS [R5], R20 ;  /* 0x0000001405007388 */ /* 0x004fe80000000800 */
[----:B---3--:R0:W-:Y:S01]  /*0700*/  STS [R10], R23 ;  /* 0x000000170a007388 */ /* 0x0081e20000000800 */
[----:B------:R-:W-:Y:S06]  /*0710*/  BAR.SYNC.DEFER_BLOCKING 0x0 ;  /* 0x0000000000007b1d */ /* 0x000fec0000010000 */
[----:B------:R-:W2:Y:S04]  /*0720*/  LDG.E R28, desc[UR8][R24.64] ;  /* 0x00000008181c7981 */ /* 0x000ea8000c1e1900 */
[----:B0-----:R-:W3:Y:S04]  /*0730*/  LDG.E R23, desc[UR8][R6.64] ;  /* 0x0000000806177981 */ /* 0x001ee8000c1e1900 */
[----:B------:R-:W4:Y:S04]  /*0740*/  LD.E R8, desc[UR8][R38.64] ;  /* 0x0000000826087980 */ /* 0x000f28000c101900 */
[----:B------:R-:W4:Y:S04]  /*0750*/  LD.E R22, desc[UR8][R34.64] ;  /* 0x0000000822167980 */ /* 0x000f28000c101900 */
[----:B------:R-:W4:Y:S04]  /*0760*/  LD.E R9, desc[UR8][R30.64] ;  /* 0x000000081e097980 */ /* 0x000f28000c101900 */
[----:B------:R-:W5:Y:S04]  /*0770*/  LD.E R11, desc[UR8][R26.64] ;  /* 0x000000081a0b7980 */ /* 0x000f68000c101900 */
[----:B------:R-:W5:Y:S04]  /*0780*/  LD.E R44, desc[UR8][R40.64] ;  /* 0x00000008282c7980 */ /* 0x000f68000c101900 */
[----:B------:R-:W5:Y:S04]  /*0790*/  LD.E R20, desc[UR8][R42.64] ;  /* 0x000000082a147980 */ /* 0x000f68000c101900 */
[----:B------:R-:W5:Y:S04]  /*07a0*/  LD.E R21, desc[UR8][R36.64] ;  /* 0x0000000824157980 */ /* 0x000f68000c101900 */
[----:B------:R-:W5:Y:S04]  /*07b0*/  LD.E R29, desc[UR8][R32.64] ;  /* 0x00000008201d7980 */ /* 0x000f68000c101900 */
[----:B--2---:R0:W-:Y:S04]  /*07c0*/  STS [R5], R28 ;  /* 0x0000001c05007388 */ /* 0x0041e80000000800 */
[----:B---3--:R1:W-:Y:S01]  /*07d0*/  STS [R10], R23 ;  /* 0x000000170a007388 */ /* 0x0083e20000000800 */
[----:B------:R-:W-:Y:S01]  /*07e0*/  BAR.SYNC.DEFER_BLOCKING 0x0 ;  /* 0x0000000000007b1d */ /* 0x000fe20000010000 */
[C---:B----4-:R-:W-:Y:S08]  /*07f0*/  HMMA.1684.F32.TF32 R12, R8.reuse, R22, R12 ;  /* 0x00000016080c723c */ /* 0x050ff0000008500c */
[----:B-----5:R-:W-:Y:S01]  /*0800*/  HMMA.1684.F32.TF32 R16, R8, R11, R16 ;  /* 0x0000000b0810723c */ /* 0x020fe20000085010 */
[----:B------:R-:W2:Y:S11]  /*0810*/  LD.E R22, desc[UR8][R34.64] ;  /* 0x0000000822167980 */ /* 0x000eb6000c101900 */
[C---:B------:R-:W-:Y:S01]  /*0820*/  HMMA.1684.F32.TF32 R12, R20.reuse, R44, R12 ;  /* 0x0000002c140c723c */ /* 0x040fe2000008500c */
[----:B------:R-:W3:Y:S04]  /*0830*/  LDG.E R44, desc[UR8][R24.64] ;  /* 0x00000008182c7981 */ /* 0x000ee8000c1e1900 */
[----:B------:R-:W2:Y:S03]  /*0840*/  LD.E R8, desc[UR8][R38.64] ;  /* 0x0000000826087980 */ /* 0x000ea6000c101900 */
[----:B------:R-:W-:Y:S01]  /*0850*/  HMMA.1684.F32.TF32 R16, R20, R29, R16 ;  /* 0x0000001d1410723c */ /* 0x000fe20000085010 */
[----:B------:R-:W4:Y:S04]  /*0860*/  LDG.E R29, desc[UR8][R6.64] ;  /* 0x00000008061d7981 */ /* 0x000f28000c1e1900 */
[----:B------:R-:W2:Y:S04]  /*0870*/  LD.E R9, desc[UR8][R30.64] ;  /* 0x000000081e097980 */ /* 0x000ea8000c101900 */
[----:B------:R-:W5:Y:S04]  /*0880*/  LD.E R11, desc[UR8][R26.64] ;  /* 0x000000081a0b7980 */ /* 0x000f68000c101900 */
[----:B0-----:R-:W5:Y:S04]  /*0890*/  LD.E R28, desc[UR8][R40.64] ;  /* 0x00000008281c7980 */ /* 0x001f68000c101900 */
[----:B------:R-:W5:Y:S04]  /*08a0*/  LD.E R20, desc[UR8][R42.64] ;  /* 0x000000082a147980 */ /* 0x000f68000c101900 */
[----:B------:R-:W5:Y:S04]  /*08b0*/  LD.E R21, desc[UR8][R36.64] ;  /* 0x0000000824157980 */ /* 0x000f68000c101900 */
[----:B-1----:R-:W5:Y:S04]  /*08c0*/  LD.E R23, desc[UR8][R32.64] ;  /* 0x0000000820177980 */ /* 0x002f68000c101900 */
[----:B---3--:R0:W-:Y:S04]  /*08d0*/  STS [R5], R44 ;  /* 0x0000002c05007388 */ /* 0x0081e80000000800 */
[----:B----4-:R1:W-:Y:S01]  /*08e0*/  STS [R10], R29 ;  /* 0x0000001d0a007388 */ /* 0x0103e20000000800 */
[----:B------:R-:W-:Y:S01]  /*08f0*/  BAR.SYNC.DEFER_BLOCKING 0x0 ;  /* 0x0000000000007b1d */ /* 0x000fe20000010000 */
[C---:B--2---:R-:W-:Y:S08]  /*0900*/  HMMA.1684.F32.TF32 R12, R8.reuse, R22, R12 ;  /* 0x00000016080c723c */ /* 0x044ff0000008500c */
[----:B-----5:R-:W-:-:S12]  /*0910*/  HMMA.1684.F32.TF32 R16, R8, R11, R16 ;  /* 0x0000000b0810723c */ /* 0x020fd80000085010 */
[C---:B------:R-:W-:Y:S01]  /*0920*/  HMMA.1684.F32.TF32 R12, R20.reuse, R28, R12 ;  /* 0x0000001c140c723c */ /* 0x040fe2000008500c */
[----:B------:R-:W2:Y:S04]  /*0930*/  LDG.E R28, desc[UR8][R24.64] ;  /* 0x00000008181c7981 */ /* 0x000ea8000c1e1900 */
[----:B------:R-:W3:Y:S03]  /*0940*/  LD.E R22, desc[UR8][R34.64] ;  /* 0x0000000822167980 */ /* 0x000ee6000c101900 */
[----:B------:R-:W-:Y:S01]  /*0950*/  HMMA.1684.F32.TF32 R16, R20, R23, R16 ;  /* 0x000000171410723c */ /* 0x000fe20000085010 */
[----:B------:R-:W4:Y:S04]  /*0960*/  LDG.E R23, desc[UR8][R6.64] ;  /* 0x0000000806177981 */ /* 0x000f28000c1e1900 */
[----:B------:R-:W3:Y:S04]  /*0970*/  LD.E R8, desc[UR8][R38.64] ;  /* 0x0000000826087980 */ /* 0x000ee8000c101900 */
[----:B------:R-:W3:Y:S04]  /*0980*/  LD.E R9, desc[UR8][R30.64] ;  /* 0x000000081e097980 */ /* 0x000ee8000c101900 */
[----:B------:R-:W5:Y:S04]  /*0990*/  LD.E R11, desc[UR8][R26.64] ;  /* 0x000000081a0b7980 */ /* 0x000f68000c101900 */
[----:B0-----:R-:W5:Y:S04]  /*09a0*/  LD.E R44, desc[UR8][R40.64] ;  /* 0x00000008282c7980 */ /* 0x001f68000c101900 */
[----:B------:R-:W5:Y:S04]  /*09b0*/  LD.E R20, desc[UR8][R42.64] ;  /* 0x000000082a147980 */ /* 0x000f68000c101900 */
[----:B------:R-:W5:Y:S04]  /*09c0*/  LD.E R21, desc[UR8][R36.64] ;  /* 0x0000000824157980 */ /* 0x000f68000c101900 */
[----:B-1----:R-:W5:Y:S04]  /*09d0*/  LD.E R29, desc[UR8][R32.64] ;  /* 0x00000008201d7980 */ /* 0x002f68000c101900 */
[----:B--2---:R0:W-:Y:S04]  /*09e0*/  STS [R5], R28 ;  /* 0x0000001c05007388 */ /* 0x0041e80000000800 */
[----:B----4-:R1:W-:Y:S01]  /*09f0*/  STS [R10], R23 ;  /* 0x000000170a007388 */ /* 0x0103e20000000800 */
[----:B------:R-:W-:Y:S01]  /*0a00*/  BAR.SYNC.DEFER_BLOCKING 0x0 ;  /* 0x0000000000007b1d */ /* 0x000fe20000010000 */
[C---:B---3--:R-:W-:Y:S08]  /*0a10*/  HMMA.1684.F32.TF32 R12, R8.reuse, R22, R12 ;  /* 0x00000016080c723c */ /* 0x048ff0000008500c */
        /* <DEDUP_REMOVED lines=13> */
[----:B--2---:R-:W-:Y:S04]  /*0af0*/  STS [R5], R44 ;  /* 0x0000002c05007388 */ /* 0x004fe80000000800 */
        /* <DEDUP_REMOVED lines=15> */
[----:B------:R-:W5:Y:S04]  /*0bf0*/  LD.E R44, desc[UR8][R32.64] ;  /* 0x00000008202c7980 */ /* 0x000f68000c101900 */
[----:B--2---:R-:W-:Y:S04]  /*0c00*/  STS [R5], R28 ;  /* 0x0000001c05007388 */ /* 0x004fe80000000800 */
[----:B----4-:R0:W-:Y:S01]  /*0c10*/  STS [R10], R23 ;  /* 0x000000170a007388 */ /* 0x0101e20000000800 */
[----:B------:R-:W-:Y:S01]  /*0c20*/  BAR.SYNC.DEFER_BLOCKING 0x0 ;  /* 0x0000000000007b1d */ /* 0x000fe20000010000 */
[C---:B---3--:R-:W-:Y:S08]  /*0c30*/  HMMA.1684.F32.TF32 R12, R8.reuse, R22, R12 ;  /* 0x00000016080c723c */ /* 0x048ff0000008500c */
[----:B-----5:R-:W-:Y:S01]  /*0c40*/  HMMA.1684.F32.TF32 R16, R8, R11, R16 ;  /* 0x0000000b0810723c */ /* 0x020fe20000085010 */
[----:B------:R-:W2:Y:S04]  /*0c50*/  LD.E R22, desc[UR8][R34.64] ;  /* 0x0000000822167980 */ /* 0x000ea8000c101900 */
[----:B------:R-:W2:Y:S04]  /*0c60*/  LD.E R8, desc[UR8][R38.64] ;  /* 0x0000000826087980 */ /* 0x000ea8000c101900 */
[----:B------:R-:W2:Y:S04]  /*0c70*/  LD.E R9, desc[UR8][R30.64] ;  /* 0x000000081e097980 */ /* 0x000ea8000c101900 */
[----:B------:R-:W3:Y:S04]  /*0c80*/  LDG.E R46, desc[UR8][R24.64] ;  /* 0x00000008182e7981 */ /* 0x000ee8000c1e1900 */
[----:B------:R-:W4:Y:S04]  /*0c90*/  LDG.E R45, desc[UR8][R6.64] ;  /* 0x00000008062d7981 */ /* 0x000f28000c1e1900 */
[----:B------:R-:W5:Y:S01]  /*0ca0*/  LD.E R11, desc[UR8][R26.64] ;  /* 0x000000081a0b7980 */ /* 0x000f62000c101900 */
[C---:B------:R-:W-:Y:S03]  /*0cb0*/  HMMA.1684.F32.TF32 R12, R20.reuse, R29, R12 ;  /* 0x0000001d140c723c */ /* 0x040fe6000008500c */
[----:B0-----:R-:W5:Y:S05]  /*0cc0*/  LD.E R23, desc[UR8][R32.64] ;  /* 0x0000000820177980 */ /* 0x001f6a000c101900 */
[----:B------:R-:W-:Y:S01]  /*0cd0*/  HMMA.1684.F32.TF32 R16, R20, R44, R16 ;  /* 0x0000002c1410723c */ /* 0x000fe20000085010 */
[----:B------:R-:W5:Y:S04]  /*0ce0*/  LD.E R20, desc[UR8][R42.64] ;  /* 0x000000082a147980 */ /* 0x000f68000c101900 */
[----:B------:R-:W5:Y:S07]  /*0cf0*/  LD.E R21, desc[UR8][R36.64] ;  /* 0x0000000824157980 */ /* 0x000f6e000c101900 */
[C---:B--2---:R-:W-:Y:S01]  /*0d00*/  HMMA.1684.F32.TF32 R12, R8.reuse, R22, R12 ;  /* 0x00000016080c723c */ /* 0x044fe2000008500c */
[----:B------:R-:W2:Y:S04]  /*0d10*/  LD.E R22, desc[UR8][R40.64] ;  /* 0x0000000828167980 */ /* 0x000ea8000c101900 */
[----:B---3--:R-:W-:Y:S04]  /*0d20*/  STS [R5], R46 ;  /* 0x0000002e05007388 */ /* 0x008fe80000000800 */
[----:B----4-:R0:W-:Y:S01]  /*0d30*/  STS [R10], R45 ;  /* 0x0000002d0a007388 */ /* 0x0101e20000000800 */
[----:B------:R-:W-:Y:S01]  /*0d40*/  BAR.SYNC.DEFER_BLOCKING 0x0 ;  /* 0x0000000000007b1d */ /* 0x000fe20000010000 */
[----:B-----5:R-:W-:Y:S05]  /*0d50*/  HMMA.1684.F32.TF32 R16, R8, R11, R16 ;  /* 0x0000000b0810723c */ /* 0x020fea0000085010 */
[----:B------:R-:W3:Y:S04]  /*0d60*/  LD.E R11, desc[UR8][R34.64] ;  /* 0x00000008220b7980 */ /* 0x000ee8000c101900 */
[----:B------:R-:W3:Y:S04]  /*0d70*/  LD.E R28, desc[UR8][R38.64] ;  /* 0x00000008261c7980 */ /* 0x000ee8000c101900 */
[----:B------:R-:W3:Y:S04]  /*0d80*/  LD.E R29, desc[UR8][R30.64] ;  /* 0x000000081e1d7980 */ /* 0x000ee8000c101900 */
[----:B------:R-:W4:Y:S04]  /*0d90*/  LDG.E R8, desc[UR8][R24.64] ;  /* 0x0000000818087981 */ /* 0x000f28000c1e1900 */
[----:B------:R-:W5:Y:S04]  /*0da0*/  LDG.E R9, desc[UR8][R6.64] ;  /* 0x0000000806097981 */ /* 0x000f68000c1e1900 */
[----:B------:R-:W5:Y:S04]  /*0db0*/  LD.E R44, desc[UR8][R26.64] ;  /* 0x000000081a2c7980 */ /* 0x000f68000c101900 */
[----:B0-----:R-:W5:Y:S01]  /*0dc0*/  LD.E R45, desc[UR8][R40.64] ;  /* 0x00000008282d7980 */ /* 0x001f62000c101900 */
[C---:B--2---:R-:W-:Y:S08]  /*0dd0*/  HMMA.1684.F32.TF32 R12, R20.reuse, R22, R12 ;  /* 0x00000016140c723c */ /* 0x044ff0000008500c */
[----:B------:R-:W-:Y:S01]  /*0de0*/  HMMA.1684.F32.TF32 R20, R20, R23, R16 ;  /* 0x000000171414723c */ /* 0x000fe20000085010 */
[----:B------:R-:W2:Y:S04]  /*0df0*/  LD.E R18, desc[UR8][R42.64] ;  /* 0x000000082a127980 */ /* 0x000ea8000c101900 */
[----:B------:R-:W2:Y:S07]  /*0e00*/  LD.E R19, desc[UR8][R36.64] ;  /* 0x0000000824137980 */ /* 0x000eae000c101900 */
[C---:B---3--:R-:W-:Y:S01]  /*0e10*/  HMMA.1684.F32.TF32 R12, R28.reuse, R11, R12 ;  /* 0x0000000b1c0c723c */ /* 0x048fe2000008500c */
[----:B------:R-:W3:Y:S04]  /*0e20*/  LD.E R11, desc[UR8][R32.64] ;  /* 0x00000008200b7980 */ /* 0x000ee8000c101900 */
[----:B----4-:R0:W-:Y:S04]  /*0e30*/  STS [R5], R8 ;  /* 0x0000000805007388 */ /* 0x0101e80000000800 */
[----:B-----5:R1:W-:Y:S01]  /*0e40*/  STS [R10], R9 ;  /* 0x000000090a007388 */ /* 0x0203e20000000800 */
[----:B------:R-:W-:Y:S06]  /*0e50*/  BAR.SYNC.DEFER_BLOCKING 0x0 ;  /* 0x0000000000007b1d */ /* 0x000fec0000010000 */
[----:B------:R-:W4:Y:S04]  /*0e60*/  LD.E R34, desc[UR8][R34.64] ;  /* 0x0000000822227980 */ /* 0x000f28000c101900 */
[----:B0-----:R-:W4:Y:S04]  /*0e70*/  LD.E R8, desc[UR8][R38.64] ;  /* 0x0000000826087980 */ /* 0x001f28000c101900 */
[----:B-1----:R-:W4:Y:S04]  /*0e80*/  LD.E R9, desc[UR8][R30.64] ;  /* 0x000000081e097980 */ /* 0x002f28000c101900 */
[----:B------:R-:W5:Y:S04]  /*0e90*/  LD.E R26, desc[UR8][R26.64] ;  /* 0x000000081a1a7980 */ /* 0x000f68000c101900 */
[----:B------:R-:W5:Y:S04]  /*0ea0*/  LD.E R40, desc[UR8][R40.64] ;  /* 0x0000000828287980 */ /* 0x000f68000c101900 */
[----:B------:R-:W5:Y:S04]  /*0eb0*/  LD.E R16, desc[UR8][R42.64] ;  /* 0x000000082a107980 */ /* 0x000f68000c101900 */
[----:B------:R-:W5:Y:S04]  /*0ec0*/  LD.E R17, desc[UR8][R36.64] ;  /* 0x0000000824117980 */ /* 0x000f68000c101900 */
[----:B------:R-:W5:Y:S01]  /*0ed0*/  LD.E R32, desc[UR8][R32.64] ;  /* 0x0000000820207980 */ /* 0x000f62000c101900 */
[----:B------:R-:W-:Y:S01]  /*0ee0*/  HMMA.1684.F32.TF32 R20, R28, R44, R20 ;  /* 0x0000002c1c14723c */ /* 0x000fe20000085014 */
[----:B------:R-:W-:-:S04]  /*0ef0*/  UIADD3 UR4, UPT, UPT, UR4, 0x8, URZ ;  /* 0x0000000804047890 */ /* 0x000fc8000fffe0ff */
[----:B------:R-:W-:-:S03]  /*0f00*/  UISETP.NE.AND UP1, UPT, UR4, URZ, UPT ;  /* 0x000000ff0400728c */ /* 0x000fc6000bf25270 */
[----:B--2---:R-:W-:-:S12]  /*0f10*/  HMMA.1684.F32.TF32 R12, R18, R45, R12 ;  /* 0x0000002d120c723c */ /* 0x004fd8000008500c */
[----:B---3--:R-:W-:Y:S08]  /*0f20*/  HMMA.1684.F32.TF32 R20, R18, R11, R20 ;  /* 0x0000000b1214723c */ /* 0x008ff00000085014 */
[----:B----4-:R-:W-:-:S12]  /*0f30*/  HMMA.1684.F32.TF32 R12, R8, R34, R12 ;  /* 0x00000022080c723c */ /* 0x010fd8000008500c */
[----:B-----5:R-:W-:Y:S08]  /*0f40*/  HMMA.1684.F32.TF32 R20, R8, R26, R20 ;  /* 0x0000001a0814723c */ /* 0x020ff00000085014 */
[----:B------:R-:W-:-:S12]  /*0f50*/  HMMA.1684.F32.TF32 R12, R16, R40, R12 ;  /* 0x00000028100c723c */ /* 0x000fd8000008500c */
[----:B------:R-:W-:Y:S01]  /*0f60*/  HMMA.1684.F32.TF32 R16, R16, R32, R20 ;  /* 0x000000201010723c */ /* 0x000fe20000085014 */
[----:B------:R-:W-:-:S04]  /*0f70*/  NOP ;  /* 0x0000000000007918 */ /* 0x000fc80000000000 */
[----:B------:R-:W-:-:S15]  /*0f80*/  BRA.U UP1, `(.L_x_2) ;  /* 0xfffffff5015c7547 */ /* 0x000fde000b83ffff */
.L_x_1:
[----:B------:R-:W-:Y:S05]  /*0f90*/  BRA.U !UP0, `(.L_x_0) ;  /* 0x0000000d08287547 */ /* 0x000fea000b800000 */
[----:B------:R-:W-:Y:S02]  /*0fa0*/  UISETP.GE.U32.AND UP0, UPT, UR5, 0x4, UPT ;  /* 0x000000040500788c */ /* 0x000fe4000bf06070 */
[----:B------:R-:W-:-:S07]  /*0fb0*/  ULOP3.LUT UP1, UR4, UR6, 0x3, URZ, 0xc0, !UPT ;  /* 0x0000000306047892 */ /* 0x000fce000f82c0ff */
[----:B------:R-:W-:Y:S05]  /*0fc0*/  BRA.U !UP0, `(.L_x_3) ;  /* 0x0000000508747547 */ /* 0x000fea000b800000 */
[----:B------:R-:W2:Y:S04]  /*0fd0*/  LDG.E R20, desc[UR8][R24.64] ;  /* 0x0000000818147981 */ /* 0x000ea8000c1e1900 */
[----:B------:R-:W3:Y:S01]  /*0fe0*/  LDG.E R29, desc[UR8][R6.64] ;  /* 0x00000008061d7981 */ /* 0x000ee2000c1e1900 */
[----:B------:R-:W0:Y:S01]  /*0ff0*/  S2R R8, SR_LANEID ;  /* 0x0000000000087919 */ /* 0x000e220000000000 */
[----:B------:R-:W1:Y:S01]  /*1000*/  S2R R9, SR_SWINHI ;  /* 0x0000000000097919 */ /* 0x000e620000002f00 */
[----:B0-----:R-:W-:Y:S02]  /*1010*/  SHF.R.U32.HI R21, RZ, 0x2, R8 ;  /* 0x00000002ff157819 */ /* 0x001fe40000011608 */
[----:B------:R-:W-:Y:S02]  /*1020*/  LOP3.LUT R8, R8, 0x3, RZ, 0xc0, !PT ;  /* 0x0000000308087812 */ /* 0x000fe400078ec0ff */
[----:B------:R-:W-:-:S02]  /*1030*/  MOV R30, R4 ;  /* 0x00000004001e7202 */ /* 0x000fc40000000f00 */
[----:B-1----:R-:W-:Y:S02]  /*1040*/  MOV R31, R9 ;  /* 0x00000009001f7202 */ /* 0x002fe40000000f00 */
[----:B------:R-:W-:Y:S02]  /*1050*/  LEA R27, R21, R8, 0x3 ;  /* 0x00000008151b7211 */ /* 0x000fe400078e18ff */
[----:B------:R-:W-:Y:S02]  /*1060*/  LEA R21, R8, R21, 0x4 ;  /* 0x0000001508157211 */ /* 0x000fe400078e20ff */
[----:B------:R-:W-:Y:S02]  /*1070*/  MOV R34, R2 ;  /* 0x0000000200227202 */ /* 0x000fe40000000f00 */
[----:B------:R-:W-:Y:S01]  /*1080*/  MOV R35, R9 ;  /* 0x0000000900237202 */ /* 0x000fe20000000f00 */
[----:B------:R-:W-:Y:S02]  /*1090*/  VIADD R47, R27, 0x40 ;  /* 0x000000401b2f7836 */ /* 0x000fe40000000000 */
[----:B------:R-:W-:-:S04]  /*10a0*/  IMAD.WIDE R50, R21, 0x4, R30 ;  /* 0x0000000415327825 */ /* 0x000fc800078e021e */
[----:B------:R-:W-:-:S04]  /*10b0*/  IMAD.WIDE R48, R27, 0x4, R34 ;  /* 0x000000041b307825 */ /* 0x000fc800078e0222 */
[----:B------:R-:W-:Y:S01]  /*10c0*/  IMAD.WIDE R46, R47, 0x4, R34 ;  /* 0x000000042f2e7825 */ /* 0x000fe200078e0222 */
[----:B--2---:R0:W-:Y:S04]  /*10d0*/  STS [R5], R20 ;  /* 0x0000001405007388 */ /* 0x0041e80000000800 */
[----:B---3--:R1:W-:Y:S01]  /*10e0*/  STS [R10], R29 ;  /* 0x0000001d0a007388 */ /* 0x0083e20000000800 */
[----:B------:R-:W-:Y:S06]  /*10f0*/  BAR.SYNC.DEFER_BLOCKING 0x0 ;  /* 0x0000000000007b1d */ /* 0x000fec0000010000 */
[----:B------:R-:W2:Y:S04]  /*1100*/  LD.E R11, desc[UR8][R50.64] ;  /* 0x00000008320b7980 */ /* 0x000ea8000c101900 */
[----:B------:R-:W2:Y:S04]  /*1110*/  LD.E R8, desc[UR8][R48.64] ;  /* 0x0000000830087980 */ /* 0x000ea8000c101900 */
[----:B------:R-:W2:Y:S01]  /*1120*/  LD.E R9, desc[UR8][R46.64] ;  /* 0x000000082e097980 */ /* 0x000ea2000c101900 */
[----:B------:R-:W-:-:S03]  /*1130*/  IADD3 R43, PT, PT, R21, 0x8, RZ ;  /* 0x00000008152b7810 */ /* 0x000fc60007ffe0ff */
[----:B------:R-:W3:Y:S02]  /*1140*/  LDG.E R26, desc[UR8][R24.64] ;  /* 0x00000008181a7981 */ /* 0x000ee4000c1e1900 */
[----:B------:R-:W-:Y:S02]  /*1150*/  IMAD.WIDE R42, R43, 0x4, R30 ;  /* 0x000000042b2a7825 */ /* 0x000fe400078e021e */
[----:B------:R-:W4:Y:S04]  /*1160*/  LDG.E R23, desc[UR8][R6.64] ;  /* 0x0000000806177981 */ /* 0x000f28000c1e1900 */
[----:B------:R-:W5:Y:S01]  /*1170*/  LD.E R22, desc[UR8][R42.64] ;  /* 0x000000082a167980 */ /* 0x000f62000c101900 */
[C---:B------:R-:W-:Y:S01]  /*1180*/  IADD3 R37, PT, PT, R27.reuse, 0x4, RZ ;  /* 0x000000041b257810 */ /* 0x040fe20007ffe0ff */
[----:B------:R-:W-:Y:S01]  /*1190*/  VIADD R27, R27, 0x44 ;  /* 0x000000441b1b7836 */ /* 0x000fe20000000000 */
[----:B------:R-:W-:-:S02]  /*11a0*/  IADD3 R39, PT, PT, R21, 0x40, RZ ;  /* 0x0000004015277810 */ /* 0x000fc40007ffe0ff */
[----:B------:R-:W-:Y:S01]  /*11b0*/  IADD3 R21, PT, PT, R21, 0x48, RZ ;  /* 0x0000004815157810 */ /* 0x000fe20007ffe0ff */
[----:B------:R-:W-:-:S04]  /*11c0*/  IMAD.WIDE R36, R37, 0x4, R34 ;  /* 0x0000000425247825 */ /* 0x000fc800078e0222 */
[----:B------:R-:W-:Y:S01]  /*11d0*/  IMAD.WIDE R34, R27, 0x4, R34 ;  /* 0x000000041b227825 */ /* 0x000fe200078e0222 */
[----:B0-----:R-:W5:Y:S03]  /*11e0*/  LD.E R20, desc[UR8][R36.64] ;  /* 0x0000000824147980 */ /* 0x001f66000c101900 */
[----:B------:R-:W-:-:S04]  /*11f0*/  IMAD.WIDE R38, R39, 0x4, R30 ;  /* 0x0000000427267825 */ /* 0x000fc800078e021e */
[----:B------:R-:W-:Y:S02]  /*1200*/  IMAD.WIDE R30, R21, 0x4, R30 ;  /* 0x00000004151e7825 */ /* 0x000fe400078e021e */
[----:B------:R-:W5:Y:S04]  /*1210*/  LD.E R21, desc[UR8][R34.64] ;  /* 0x0000000822157980 */ /* 0x000f68000c101900 */
[----:B------:R-:W5:Y:S01]  /*1220*/  LD.E R27, desc[UR8][R30.64] ;  /* 0x000000081e1b7980 */ /* 0x000f62000c101900 */
[C---:B--2---:R-:W-:Y:S03]  /*1230*/  HMMA.1684.F32.TF32 R12, R8.reuse, R11, R12 ;  /* 0x0000000b080c723c */ /* 0x044fe6000008500c */
        /* <DEDUP_REMOVED lines=9> */
[----:B-1----:R-:W5:Y:S01]  /*12d0*/  LDG.E R29, desc[UR8][R6.64] ;  /* 0x00000008061d7981 */ /* 0x002f62000c1e1900 */
[C---:B--2---:R-:W-:Y:S03]  /*12e0*/  HMMA.1684.F32.TF32 R12, R20.reuse, R11, R12 ;  /* 0x0000000b140c723c */ /* 0x044fe6000008500c */
[----:B------:R-:W2:Y:S04]  /*12f0*/  LD.E R11, desc[UR8][R42.64] ;  /* 0x000000082a0b7980 */ /* 0x000ea8000c101900 */
[----:B0-----:R-:W2:Y:S01]  /*1300*/  LD.E R23, desc[UR8][R30.64] ;  /* 0x000000081e177980 */ /* 0x001ea2000c101900 */
[----:B------:R-:W-:Y:S03]  /*1310*/  HMMA.1684.F32.TF32 R16, R20, R27, R16 ;  /* 0x0000001b1410723c */ /* 0x000fe60000085010 */
[----:B------:R-:W2:Y:S04]  /*1320*/  LD.E R20, desc[UR8][R36.64] ;  /* 0x0000000824147980 */ /* 0x000ea8000c101900 */
[----:B------:R-:W2:Y:S05]  /*1330*/  LD.E R21, desc[UR8][R34.64] ;  /* 0x0000000822157980 */ /* 0x000eaa000c101900 */
[C---:B---3--:R-:W-:Y:S01]  /*1340*/  HMMA.1684.F32.TF32 R12, R8.reuse, R22, R12 ;  /* 0x00000016080c723c */ /* 0x048fe2000008500c */
[----:B------:R-:W3:Y:S04]  /*1350*/  LD.E R22, desc[UR8][R38.64] ;  /* 0x0000000826167980 */ /* 0x000ee8000c101900 */
[----:B----4-:R0:W-:Y:S04]  /*1360*/  STS [R5], R28 ;  /* 0x0000001c05007388 */ /* 0x0101e80000000800 */
[----:B-----5:R1:W-:Y:S01]  /*1370*/  STS [R10], R29 ;  /* 0x0000001d0a007388 */ /* 0x0203e20000000800 */
[----:B------:R-:W-:Y:S06]  /*1380*/  BAR.SYNC.DEFER_BLOCKING 0x0 ;  /* 0x0000000000007b1d */ /* 0x000fec0000010000 */
[----:B------:R-:W4:Y:S04]  /*1390*/  LDG.E R44, desc[UR8][R24.64] ;  /* 0x00000008182c7981 */ /* 0x000f28000c1e1900 */
[----:B------:R-:W5:Y:S04]  /*13a0*/  LDG.E R45, desc[UR8][R6.64] ;  /* 0x00000008062d7981 */ /* 0x000f68000c1e1900 */
[----:B------:R-:W5:Y:S04]  /*13b0*/  LD.E R26, desc[UR8][R48.64] ;  /* 0x00000008301a7980 */ /* 0x000f68000c101900 */
[----:B------:R-:W5:Y:S04]  /*13c0*/  LD.E R27, desc[UR8][R46.64] ;  /* 0x000000082e1b7980 */ /* 0x000f68000c101900 */
[----:B------:R-:W5:Y:S04]  /*13d0*/  LD.E R40, desc[UR8][R42.64] ;  /* 0x000000082a287980 */ /* 0x000f68000c101900 */
[----:B------:R-:W5:Y:S04]  /*13e0*/  LD.E R41, desc[UR8][R38.64] ;  /* 0x0000000826297980 */ /* 0x000f68000c101900 */
[----:B0-----:R-:W5:Y:S04]  /*13f0*/  LD.E R28, desc[UR8][R36.64] ;  /* 0x00000008241c7980 */ /* 0x001f68000c101900 */
[----:B-1----:R-:W5:Y:S04]  /*1400*/  LD.E R29, desc[UR8][R34.64] ;  /* 0x00000008221d7980 */ /* 0x002f68000c101900 */
[----:B------:R-:W5:Y:S01]  /*1410*/  LD.E R33, desc[UR8][R30.64] ;  /* 0x000000081e217980 */ /* 0x000f62000c101900 */
[----:B--2---:R-:W-:Y:S03]  /*1420*/  HMMA.1684.F32.TF32 R16, R8, R11, R16 ;  /* 0x0000000b0810723c */ /* 0x004fe60000085010 */
[----:B------:R-:W2:Y:S05]  /*1430*/  LD.E R8, desc[UR8][R50.64] ;  /* 0x0000000832087980 */ /* 0x000eaa000c101900 */
[----:B---3--:R-:W-:-:S12]  /*1440*/  HMMA.1684.F32.TF32 R12, R20, R22, R12 ;  /* 0x00000016140c723c */ /* 0x008fd8000008500c */
[----:B------:R-:W-:Y:S01]  /*1450*/  HMMA.1684.F32.TF32 R20, R20, R23, R16 ;  /* 0x000000171414723c */ /* 0x000fe20000085010 */
[----:B----4-:R0:W-:Y:S04]  /*1460*/  STS [R5], R44 ;  /* 0x0000002c05007388 */ /* 0x0101e80000000800 */
[----:B-----5:R0:W-:Y:S01]  /*1470*/  STS [R10], R45 ;  /* 0x0000002d0a007388 */ /* 0x0201e20000000800 */
[----:B------:R-:W-:Y:S06]  /*1480*/  BAR.SYNC.DEFER_BLOCKING 0x0 ;  /* 0x0000000000007b1d */ /* 0x000fec0000010000 */
[----:B------:R-:W3:Y:S04]  /*1490*/  LD.E R32, desc[UR8][R50.64] ;  /* 0x0000000832207980 */ /* 0x000ee8000c101900 */
[----:B------:R-:W3:Y:S04]  /*14a0*/  LD.E R9, desc[UR8][R46.64] ;  /* 0x000000082e097980 */ /* 0x000ee8000c101900 */
[----:B------:R-:W4:Y:S04]  /*14b0*/  LD.E R19, desc[UR8][R42.64] ;  /* 0x000000082a137980 */ /* 0x000f28000c101900 */
[----:B------:R-:W5:Y:S04]  /*14c0*/  LD.E R11, desc[UR8][R38.64] ;  /* 0x00000008260b7980 */ /* 0x000f68000c101900 */
[----:B------:R-:W5:Y:S04]  /*14d0*/  LD.E R16, desc[UR8][R36.64] ;  /* 0x0000000824107980 */ /* 0x000f68000c101900 */
[----:B------:R-:W5:Y:S04]  /*14e0*/  LD.E R17, desc[UR8][R34.64] ;  /* 0x0000000822117980 */ /* 0x000f68000c101900 */
[----:B------:R-:W5:Y:S01]  /*14f0*/  LD.E R18, desc[UR8][R30.64] ;  /* 0x000000081e127980 */ /* 0x000f62000c101900 */
[C---:B--2---:R-:W-:Y:S03]  /*1500*/  HMMA.1684.F32.TF32 R12, R26.reuse, R8, R12 ;  /* 0x000000081a0c723c */ /* 0x044fe6000008500c */
[----:B------:R-:W3:Y:S05]  /*1510*/  LD.E R8, desc[UR8][R48.64] ;  /* 0x0000000830087980 */ /* 0x000eea000c101900 */
[----:B------:R-:W-:-:S12]  /*1520*/  HMMA.1684.F32.TF32 R20, R26, R40, R20 ;  /* 0x000000281a14723c */ /* 0x000fd80000085014 */
[C---:B------:R-:W-:Y:S08]  /*1530*/  HMMA.1684.F32.TF32 R12, R28.reuse, R41, R12 ;  /* 0x000000291c0c723c */ /* 0x040ff0000008500c */
[----:B------:R-:W-:-:S12]  /*1540*/  HMMA.1684.F32.TF32 R20, R28, R33, R20 ;  /* 0x000000211c14723c */ /* 0x000fd80000085014 */
[C---:B---3--:R-:W-:Y:S08]  /*1550*/  HMMA.1684.F32.TF32 R12, R8.reuse, R32, R12 ;  /* 0x00000020080c723c */ /* 0x048ff0000008500c */
[----:B----4-:R-:W-:-:S12]  /*1560*/  HMMA.1684.F32.TF32 R20, R8, R19, R20 ;  /* 0x000000130814723c */ /* 0x010fd80000085014 */
[C---:B-----5:R-:W-:Y:S08]  /*1570*/  HMMA.1684.F32.TF32 R12, R16.reuse, R11, R12 ;  /* 0x0000000b100c723c */ /* 0x060ff0000008500c */
[----:B0-----:R-:W-:-:S15]  /*1580*/  HMMA.1684.F32.TF32 R16, R16, R18, R20 ;  /* 0x000000121010723c */ /* 0x001fde0000085014 */
[----:B------:R-:W-:-:S05]  /*1590*/  NOP ;  /* 0x0000000000007918 */ /* 0x000fca0000000000 */
.L_x_3:
[----:B------:R-:W-:Y:S05]  /*15a0*/  BRA.U !UP1, `(.L_x_0) ;  /* 0x0000000509a47547 */ /* 0x000fea000b800000 */
[----:B------:R-:W-:Y:S02]  /*15b0*/  UISETP.NE.AND UP1, UPT, UR4, 0x1, UPT ;  /* 0x000000010400788c */ /* 0x000fe4000bf25270 */
[----:B------:R-:W-:-:S07]  /*15c0*/  ULOP3.LUT UP0, URZ, UR7, 0x8, URZ, 0xc0, !UPT ;  /* 0x0000000807ff7892 */ /* 0x000fce000f80c0ff */
        /* <DEDUP_REMOVED lines=8> */
[-C--:B-1----:R-:W-:Y:S02]  /*1650*/  MOV R33, R23.reuse ;  /* 0x0000001700217202 */ /* 0x082fe40000000f00 */
[----:B------:R-:W-:Y:S02]  /*1660*/  MOV R34, R2 ;  /* 0x0000000200227202 */ /* 0x000fe40000000f00 */
[----:B------:R-:W-:Y:S01]  /*1670*/  MOV R35, R23 ;  /* 0x0000001700237202 */ /* 0x000fe20000000f00 */
[----:B------:R-:W-:Y:S01]  /*1680*/  IMAD R11, R9, 0x8, R8 ;  /* 0x00000008090b7824 */ /* 0x000fe200078e0208 */
[----:B------:R-:W-:-:S03]  /*1690*/  LEA R9, R8, R9, 0x4 ;  /* 0x0000000908097211 */ /* 0x000fc600078e20ff */
[C---:B------:R-:W-:Y:S01]  /*16a0*/  IMAD.WIDE R46, R11.reuse, 0x4, R34 ;  /* 0x000000040b2e7825 */ /* 0x040fe200078e0222 */
[----:B------:R-:W-:-:S03]  /*16b0*/  IADD3 R45, PT, PT, R11, 0x40, RZ ;  /* 0x000000400b2d7810 */ /* 0x000fc60007ffe0ff */
[----:B------:R-:W-:-:S04]  /*16c0*/  IMAD.WIDE R50, R9, 0x4, R32 ;  /* 0x0000000409327825 */ /* 0x000fc800078e0220 */
[----:B------:R-:W-:Y:S01]  /*16d0*/  IMAD.WIDE R44, R45, 0x4, R34 ;  /* 0x000000042d2c7825 */ /* 0x000fe200078e0222 */
[----:B--2---:R0:W-:Y:S04]  /*16e0*/  STS [R5], R20 ;  /* 0x0000001405007388 */ /* 0x0041e80000000800 */
[----:B---3--:R1:W-:Y:S01]  /*16f0*/  STS [R10], R21 ;  /* 0x000000150a007388 */ /* 0x0083e20000000800 */
[----:B------:R-:W-:Y:S06]  /*1700*/  BAR.SYNC.DEFER_BLOCKING 0x0 ;  /* 0x0000000000007b1d */ /* 0x000fec0000010000 */
[----:B------:R-:W2:Y:S04]  /*1710*/  LDG.E R48, desc[UR8][R24.64] ;  /* 0x0000000818307981 */ /* 0x000ea8000c1e1900 */
[----:B------:R-:W3:Y:S04]  /*1720*/  LDG.E R49, desc[UR8][R6.64] ;  /* 0x0000000806317981 */ /* 0x000ee8000c1e1900 */
[----:B------:R-:W4:Y:S04]  /*1730*/  LD.E R8, desc[UR8][R50.64] ;  /* 0x0000000832087980 */ /* 0x000f28000c101900 */
[----:B------:R-:W4:Y:S04]  /*1740*/  LD.E R30, desc[UR8][R46.64] ;  /* 0x000000082e1e7980 */ /* 0x000f28000c101900 */
[----:B------:R-:W4:Y:S01]  /*1750*/  LD.E R31, desc[UR8][R44.64] ;  /* 0x000000082c1f7980 */ /* 0x000f22000c101900 */
[----:B------:R-:W-:-:S04]  /*1760*/  VIADD R43, R9, 0x8 ;  /* 0x00000008092b7836 */ /* 0x000fc80000000000 */
[----:B------:R-:W-:Y:S01]  /*1770*/  IMAD.WIDE R42, R43, 0x4, R32 ;  /* 0x000000042b2a7825 */ /* 0x000fe200078e0220 */
[----:B------:R-:W-:-:S04]  /*1780*/  IADD3 R37, PT, PT, R11, 0x4, RZ ;  /* 0x000000040b257810 */ /* 0x000fc80007ffe0ff */
[----:B------:R-:W5:Y:S01]  /*1790*/  LD.E R40, desc[UR8][R42.64] ;  /* 0x000000082a287980 */ /* 0x000f62000c101900 */
[----:B------:R-:W-:Y:S01]  /*17a0*/  VIADD R39, R9, 0x40 ;  /* 0x0000004009277836 */ /* 0x000fe20000000000 */
[----:B------:R-:W-:Y:S02]  /*17b0*/  IADD3 R11, PT, PT, R11, 0x44, RZ ;  /* 0x000000440b0b7810 */ /* 0x000fe40007ffe0ff */
[----:B------:R-:W-:Y:S01]  /*17c0*/  IADD3 R9, PT, PT, R9, 0x48, RZ ;  /* 0x0000004809097810 */ /* 0x000fe20007ffe0ff */
[----:B------:R-:W-:-:S04]  /*17d0*/  IMAD.WIDE R36, R37, 0x4, R34 ;  /* 0x0000000425247825 */ /* 0x000fc800078e0222 */
[----:B------:R-:W-:Y:S01]  /*17e0*/  IMAD.WIDE R38, R39, 0x4, R32 ;  /* 0x0000000427267825 */ /* 0x000fe200078e0220 */
[----:B------:R-:W5:Y:S03]  /*17f0*/  LD.E R26, desc[UR8][R36.64] ;  /* 0x00000008241a7980 */ /* 0x000f66000c101900 */
[----:B------:R-:W-:Y:S01]  /*1800*/  IMAD.WIDE R34, R11, 0x4, R34 ;  /* 0x000000040b227825 */ /* 0x000fe200078e0222 */
[----:B------:R-:W5:Y:S03]  /*1810*/  LD.E R41, desc[UR8][R38.64] ;  /* 0x0000000826297980 */ /* 0x000f66000c101900 */
[----:B------:R-:W-:Y:S01]  /*1820*/  IMAD.WIDE R32, R9, 0x4, R32 ;  /* 0x0000000409207825 */ /* 0x000fe200078e0220 */
[----:B------:R-:W5:Y:S04]  /*1830*/  LD.E R27, desc[UR8][R34.64] ;  /* 0x00000008221b7980 */ /* 0x000f68000c101900 */
[----:B------:R-:W5:Y:S04]  /*1840*/  LD.E R29, desc[UR8][R32.64] ;  /* 0x00000008201d7980 */ /* 0x000f68000c101900 */
[----:B--2---:R2:W-:Y:S04]  /*1850*/  STS [R5], R48 ;  /* 0x0000003005007388 */ /* 0x0045e80000000800 */
[----:B---3--:R2:W-:Y:S01]  /*1860*/  STS [R10], R49 ;  /* 0x000000310a007388 */ /* 0x0085e20000000800 */
[----:B------:R-:W-:Y:S06]  /*1870*/  BAR.SYNC.DEFER_BLOCKING 0x0 ;  /* 0x0000000000007b1d */ /* 0x000fec0000010000 */
[----:B------:R-:W3:Y:S04]  /*1880*/  LD.E R28, desc[UR8][R50.64] ;  /* 0x00000008321c7980 */ /* 0x000ee8000c101900 */
[----:B0-----:R-:W3:Y:S04]  /*1890*/  LD.E R20, desc[UR8][R46.64] ;  /* 0x000000082e147980 */ /* 0x001ee8000c101900 */
[----:B-1----:R-:W3:Y:S04]  /*18a0*/  LD.E R21, desc[UR8][R44.64] ;  /* 0x000000082c157980 */ /* 0x002ee8000c101900 */
[----:B------:R-:W2:Y:S01]  /*18b0*/  LD.E R23, desc[UR8][R42.64] ;  /* 0x000000082a177980 */ /* 0x000ea2000c101900 */
[C---:B----4-:R-:W-:Y:S03]  /*18c0*/  HMMA.1684.F32.TF32 R12, R30.reuse, R8, R12 ;  /* 0x000000081e0c723c */ /* 0x050fe6000008500c */
[----:B------:R-:W4:Y:S04]  /*18d0*/  LD.E R22, desc[UR8][R38.64] ;  /* 0x0000000826167980 */ /* 0x000f28000c101900 */
[----:B------:R-:W4:Y:S04]  /*18e0*/  LD.E R8, desc[UR8][R36.64] ;  /* 0x0000000824087980 */ /* 0x000f28000c101900 */
[----:B------:R-:W4:Y:S04]  /*18f0*/  LD.E R9, desc[UR8][R34.64] ;  /* 0x0000000822097980 */ /* 0x000f28000c101900 */
[----:B------:R-:W4:Y:S01]  /*1900*/  LD.E R11, desc[UR8][R32.64] ;  /* 0x00000008200b7980 */ /* 0x000f22000c101900 */
[----:B-----5:R-:W-:Y:S08]  /*1910*/  HMMA.1684.F32.TF32 R16, R30, R40, R16 ;  /* 0x000000281e10723c */ /* 0x020ff00000085010 */
[----:B------:R-:W-:-:S12]  /*1920*/  HMMA.1684.F32.TF32 R12, R26, R41, R12 ;  /* 0x000000291a0c723c */ /* 0x000fd8000008500c */
[----:B------:R-:W-:Y:S08]  /*1930*/  HMMA.1684.F32.TF32 R16, R26, R29, R16 ;  /* 0x0000001d1a10723c */ /* 0x000ff00000085010 */
[----:B---3--:R-:W-:-:S12]  /*1940*/  HMMA.1684.F32.TF32 R12, R20, R28, R12 ;  /* 0x0000001c140c723c */ /* 0x008fd8000008500c */
[----:B--2---:R-:W-:Y:S08]  /*1950*/  HMMA.1684.F32.TF32 R16, R20, R23, R16 ;  /* 0x000000171410723c */ /* 0x004ff00000085010 */
[----:B----4-:R-:W-:-:S12]  /*1960*/  HMMA.1684.F32.TF32 R12, R8, R22, R12 ;  /* 0x00000016080c723c */ /* 0x010fd8000008500c */
[----:B------:R-:W-:-:S15]  /*1970*/  HMMA.1684.F32.TF32 R16, R8, R11, R16 ;  /* 0x0000000b0810723c */ /* 0x000fde0000085010 */
[----:B------:R-:W-:-:S05]  /*1980*/  NOP ;  /* 0x0000000000007918 */ /* 0x000fca0000000000 */
.L_x_4:
[----:B------:R-:W-:Y:S05]  /*1990*/  BRA.U UP0, `(.L_x_0) ;  /* 0x0000000100a87547 */ /* 0x000fea000b800000 */
[----:B------:R-:W2:Y:S04]  /*19a0*/  LDG.E R26, desc[UR8][R24.64] ;  /* 0x00000008181a7981 */ /* 0x000ea8000c1e1900 */
[----:B------:R0:W3:Y:S01]  /*19b0*/  LDG.E R11, desc[UR8][R6.64] ;  /* 0x00000008060b7981 */ /* 0x0000e2000c1e1900 */
[----:B------:R-:W1:Y:S01]  /*19c0*/  S2R R8, SR_LANEID ;  /* 0x0000000000087919 */ /* 0x000e620000000000 */
[----:B------:R-:W4:Y:S01]  /*19d0*/  S2R R23, SR_SWINHI ;  /* 0x0000000000177919 */ /* 0x000f220000002f00 */
[----:B-1----:R-:W-:Y:S02]  /*19e0*/  SHF.R.U32.HI R9, RZ, 0x2, R8 ;  /* 0x00000002ff097819 */ /* 0x002fe40000011608 */
[----:B------:R-:W-:Y:S02]  /*19f0*/  LOP3.LUT R8, R8, 0x3, RZ, 0xc0, !PT ;  /* 0x0000000308087812 */ /* 0x000fe400078ec0ff */
[----:B------:R-:W-:-:S02]  /*1a00*/  MOV R20, R2 ;  /* 0x0000000200147202 */ /* 0x000fc40000000f00 */
[-C--:B----4-:R-:W-:Y:S02]  /*1a10*/  MOV R21, R23.reuse ;  /* 0x0000001700157202 */ /* 0x090fe40000000f00 */
[----:B------:R-:W-:Y:S01]  /*1a20*/  LEA R27, R9, R8, 0x3 ;  /* 0x00000008091b7211 */ /* 0x000fe200078e18ff */
[----:B------:R-:W-:Y:S01]  /*1a30*/  IMAD R33, R8, 0x10, R9 ;  /* 0x0000001008217824 */ /* 0x000fe200078e0209 */
[----:B------:R-:W-:Y:S02]  /*1a40*/  MOV R8, R4 ;  /* 0x0000000400087202 */ /* 0x000fe40000000f00 */
[----:B------:R-:W-:Y:S02]  /*1a50*/  MOV R9, R23 ;  /* 0x0000001700097202 */ /* 0x000fe40000000f00 */
[C---:B------:R-:W-:Y:S01]  /*1a60*/  IADD3 R23, PT, PT, R27.reuse, 0x40, RZ ;  /* 0x000000401b177810 */ /* 0x040fe20007ffe0ff */
[----:B0-----:R-:W-:Y:S01]  /*1a70*/  IMAD.WIDE R6, R27, 0x4, R20 ;  /* 0x000000041b067825 */ /* 0x001fe200078e0214 */
[----:B------:R-:W-:-:S03]  /*1a80*/  IADD3 R29, PT, PT, R33, 0x8, RZ ;  /* 0x00000008211d7810 */ /* 0x000fc60007ffe0ff */
[----:B------:R-:W-:-:S04]  /*1a90*/  IMAD.WIDE R24, R33, 0x4, R8 ;  /* 0x0000000421187825 */ /* 0x000fc800078e0208 */
[----:B------:R-:W-:-:S04]  /*1aa0*/  IMAD.WIDE R28, R29, 0x4, R8 ;  /* 0x000000041d1c7825 */ /* 0x000fc800078e0208 */
[----:B------:R-:W-:Y:S01]  /*1ab0*/  IMAD.WIDE R22, R23, 0x4, R20 ;  /* 0x0000000417167825 */ /* 0x000fe200078e0214 */
[----:B------:R-:W-:-:S03]  /*1ac0*/  IADD3 R31, PT, PT, R27, 0x44, RZ ;  /* 0x000000441b1f7810 */ /* 0x000fc60007ffe0ff */
[C---:B------:R-:W-:Y:S02]  /*1ad0*/  VIADD R35, R33.reuse, 0x40 ;  /* 0x0000004021237836 */ /* 0x040fe40000000000 */
[----:B------:R-:W-:Y:S01]  /*1ae0*/  VIADD R33, R33, 0x48 ;  /* 0x0000004821217836 */ /* 0x000fe20000000000 */
[----:B--2---:R-:W-:Y:S04]  /*1af0*/  STS [R5], R26 ;  /* 0x0000001a05007388 */ /* 0x004fe80000000800 */
[----:B---3--:R0:W-:Y:S01]  /*1b00*/  STS [R10], R11 ;  /* 0x0000000b0a007388 */ /* 0x0081e20000000800 */
[----:B------:R-:W-:Y:S01]  /*1b10*/  BAR.SYNC.DEFER_BLOCKING 0x0 ;  /* 0x0000000000007b1d */ /* 0x000fe20000010000 */
[----:B0-----:R-:W-:Y:S01]  /*1b20*/  IADD3 R11, PT, PT, R27, 0x4, RZ ;  /* 0x000000041b0b7810 */ /* 0x001fe20007ffe0ff */
[----:B------:R-:W-:-:S04]  /*1b30*/  IMAD.WIDE R26, R35, 0x4, R8 ;  /* 0x00000004231a7825 */ /* 0x000fc800078e0208 */
[----:B------:R-:W2:Y:S04]  /*1b40*/  LD.E R24, desc[UR8][R24.64] ;  /* 0x0000000818187980 */ /* 0x000ea8000c101900 */
[----:B------:R-:W2:Y:S04]  /*1b50*/  LD.E R4, desc[UR8][R6.64] ;  /* 0x0000000806047980 */ /* 0x000ea8000c101900 */
[----:B------:R-:W2:Y:S04]  /*1b60*/  LD.E R5, desc[UR8][R22.64] ;  /* 0x0000000816057980 */ /* 0x000ea8000c101900 */
[----:B------:R-:W3:Y:S01]  /*1b70*/  LD.E R28, desc[UR8][R28.64] ;  /* 0x000000081c1c7980 */ /* 0x000ee2000c101900 */
[----:B------:R-:W-:-:S03]  /*1b80*/  IMAD.WIDE R10, R11, 0x4, R20 ;  /* 0x000000040b0a7825 */ /* 0x000fc600078e0214 */
[----:B------:R-:W4:Y:S01]  /*1b90*/  LD.E R26, desc[UR8][R26.64] ;  /* 0x000000081a1a7980 */ /* 0x000f22000c101900 */
[----:B------:R-:W-:-:S03]  /*1ba0*/  IMAD.WIDE R8, R33, 0x4, R8 ;  /* 0x0000000421087825 */ /* 0x000fc600078e0208 */
[----:B------:R-:W4:Y:S01]  /*1bb0*/  LD.E R6, desc[UR8][R10.64] ;  /* 0x000000080a067980 */ /* 0x000f22000c101900 */
[----:B------:R-:W-:-:S03]  /*1bc0*/  IMAD.WIDE R20, R31, 0x4, R20 ;  /* 0x000000041f147825 */ /* 0x000fc600078e0214 */
[----:B------:R-:W5:Y:S04]  /*1bd0*/  LD.E R8, desc[UR8][R8.64] ;  /* 0x0000000808087980 */ /* 0x000f68000c101900 */
[----:B------:R-:W4:Y:S01]  /*1be0*/  LD.E R7, desc[UR8][R20.64] ;  /* 0x0000000814077980 */ /* 0x000f22000c101900 */
[C---:B--2---:R-:W-:Y:S08]  /*1bf0*/  HMMA.1684.F32.TF32 R12, R4.reuse, R24, R12 ;  /* 0x00000018040c723c */ /* 0x044ff0000008500c */
[----:B---3--:R-:W-:-:S12]  /*1c00*/  HMMA.1684.F32.TF32 R16, R4, R28, R16 ;  /* 0x0000001c0410723c */ /* 0x008fd80000085010 */
[C---:B----4-:R-:W-:Y:S08]  /*1c10*/  HMMA.1684.F32.TF32 R12, R6.reuse, R26, R12 ;  /* 0x0000001a060c723c */ /* 0x050ff0000008500c */
[----:B-----5:R-:W-:-:S15]  /*1c20*/  HMMA.1684.F32.TF32 R16, R6, R8, R16 ;  /* 0x000000080610723c */ /* 0x020fde0000085010 */
[----:B------:R-:W-:-:S05]  /*1c30*/  NOP ;  /* 0x0000000000007918 */ /* 0x000fca0000000000 */
.L_x_0:
[----:B------:R-:W0:Y:S08]  /*1c40*/  LDC R25, c[0x0][0x39c] ;  /* 0x0000e700ff197b82 */ /* 0x000e300000000800 */
[----:B------:R-:W1:Y:S01]  /*1c50*/  LDC.64 R4, c[0x0][0x390] ;  /* 0x0000e400ff047b82 */ /* 0x000e620000000a00 */
[----:B------:R-:W2:Y:S01]  /*1c60*/  S2R R6, SR_LANEID ;  /* 0x0000000000067919 */ /* 0x000ea20000000000 */
[----:B------:R-:W3:Y:S01]  /*1c70*/  LDCU UR4, c[0x0][0x3a8] ;  /* 0x00007500ff0477ac */ /* 0x000ee20008000800 */
[----:B------:R-:W4:Y:S01]  /*1c80*/  LDCU UR5, c[0x0][0x3a4] ;  /* 0x00007480ff0577ac */ /* 0x000f220008000800 */
[----:B0-----:R-:W-:-:S04]  /*1c90*/  IMAD R7, R0, R25, R3 ;  /* 0x0000001900077224 */ /* 0x001fc800078e0203 */
[----:B-1----:R-:W-:-:S05]  /*1ca0*/  IMAD.WIDE R2, R7, 0x4, R4 ;  /* 0x0000000407027825 */ /* 0x002fca00078e0204 */
[----:B------:R-:W3:Y:S04]  /*1cb0*/  LDG.E R8, desc[UR8][R2.64] ;  /* 0x0000000802087981 */ /* 0x000ee8000c1e1900 */
[----:B------:R-:W5:Y:S04]  /*1cc0*/  LDG.E R10, desc[UR8][R2.64+0x4] ;  /* 0x00000408020a7981 */ /* 0x000f68000c1e1900 */
[----:B------:R-:W4:Y:S04]  /*1cd0*/  LDG.E R11, desc[UR8][R2.64+0x8] ;  /* 0x00000808020b7981 */ /* 0x000f28000c1e1900 */
[----:B------:R-:W4:Y:S04]  /*1ce0*/  LDG.E R20, desc[UR8][R2.64+0xc] ;  /* 0x00000c0802147981 */ /* 0x000f28000c1e1900 */
[----:B------:R-:W4:Y:S04]  /*1cf0*/  LDG.E R21, desc[UR8][R2.64+0x10] ;  /* 0x0000100802157981 */ /* 0x000f28000c1e1900 */
[----:B------:R-:W4:Y:S04]  /*1d00*/  LDG.E R22, desc[UR8][R2.64+0x14] ;  /* 0x0000140802167981 */ /* 0x000f28000c1e1900 */
[----:B------:R-:W4:Y:S04]  /*1d10*/  LDG.E R0, desc[UR8][R2.64+0x18] ;  /* 0x0000180802007981 */ /* 0x000f28000c1e1900 */
[----:B------:R0:W4:Y:S01]  /*1d20*/  LDG.E R23, desc[UR8][R2.64+0x1c] ;  /* 0x00001c0802177981 */ /* 0x000122000c1e1900 */
[----:B--2---:R-:W-:-:S02]  /*1d30*/  SHF.R.U32.HI R24, RZ, 0x2, R6 ;  /* 0x00000002ff187819 */ /* 0x004fc40000011606 */
[----:B------:R-:W-:Y:S02]  /*1d40*/  SHF.L.U32 R9, R7, 0x4, RZ ;  /* 0x0000000407097819 */ /* 0x000fe400000006ff */
[----:B------:R-:W-:Y:S02]  /*1d50*/  LOP3.LUT R6, R6, 0x3, RZ, 0xc0, !PT ;  /* 0x0000000306067812 */ /* 0x000fe400078ec0ff */
[----:B------:R-:W-:Y:S01]  /*1d60*/  SHF.R.U32.HI R25, RZ, 0x1, R25 ;  /* 0x00000001ff197819 */ /* 0x000fe20000011619 */
[----:B------:R-:W-:Y:S01]  /*1d70*/  IMAD.WIDE R4, R9, 0x4, R4 ;  /* 0x0000000409047825 */ /* 0x000fe200078e0204 */
[----:B------:R-:W-:-:S03]  /*1d80*/  MOV R7, RZ ;  /* 0x000000ff00077202 */ /* 0x000fc60000000f00 */
[----:B------:R-:W-:-:S03]  /*1d90*/  IMAD.WIDE.U32 R6, R24, R25, R6 ;  /* 0x0000001918067225 */ /* 0x000fc600078e0006 */
[----:B0-----:R-:W-:-:S04]  /*1da0*/  LEA R2, P0, R6, R4, 0x3 ;  /* 0x0000000406027211 */ /* 0x001fc800078018ff */
[----:B------:R-:W-:-:S03]  /*1db0*/  LEA.HI.X R3, R6, R5, R7, 0x3, P0 ;  /* 0x0000000506037211 */ /* 0x000fc600000f1c07 */
[----:B------:R-:W-:-:S04]  /*1dc0*/  IMAD.WIDE.U32 R4, R25, 0x40, R2 ;  /* 0x0000004019047825 */ /* 0x000fc800078e0002 */
[----:B---3--:R-:W-:Y:S01]  /*1dd0*/  FMUL R9, R8, UR4 ;  /* 0x0000000408097c20 */ /* 0x008fe20008400000 */
[----:B-----5:R-:W-:-:S03]  /*1de0*/  FMUL R10, R10, UR4 ;  /* 0x000000040a0a7c20 */ /* 0x020fc60008400000 */
[----:B----4-:R-:W-:Y:S01]  /*1df0*/  FFMA R12, R12, UR5, R9 ;  /* 0x000000050c0c7c23 */ /* 0x010fe20008000009 */
[----:B------:R-:W-:Y:S01]  /*1e00*/  FMUL R11, R11, UR4 ;  /* 0x000000040b0b7c20 */ /* 0x000fe20008400000 */
[----:B------:R-:W-:Y:S01]  /*1e10*/  FFMA R13, R13, UR5, R10 ;  /* 0x000000050d0d7c23 */ /* 0x000fe2000800000a */
[----:B------:R-:W-:Y:S02]  /*1e20*/  FMUL R20, R20, UR4 ;  /* 0x0000000414147c20 */ /* 0x000fe40008400000 */
[----:B------:R-:W-:Y:S02]  /*1e30*/  FFMA R14, R14, UR5, R11 ;  /* 0x000000050e0e7c23 */ /* 0x000fe4000800000b */
[----:B------:R-:W-:Y:S01]  /*1e40*/  ST.E.64 desc[UR8][R2.64], R12 ;  /* 0x0000000c02007985 */ /* 0x000fe2000c101b08 */
[----:B------:R-:W-:Y:S01]  /*1e50*/  FMUL R21, R21, UR4 ;  /* 0x0000000415157c20 */ /* 0x000fe20008400000 */
[----:B------:R-:W-:Y:S01]  /*1e60*/  FFMA R15, R15, UR5, R20 ;  /* 0x000000050f0f7c23 */ /* 0x000fe20008000014 */
[----:B------:R-:W-:-:S02]  /*1e70*/  FMUL R22, R22, UR4 ;  /* 0x0000000416167c20 */ /* 0x000fc40008400000 */
[----:B------:R-:W-:Y:S02]  /*1e80*/  FFMA R16, R16, UR5, R21 ;  /* 0x0000000510107c23 */ /* 0x000fe40008000015 */
[----:B------:R-:W-:Y:S01]  /*1e90*/  ST.E.64 desc[UR8][R4.64], R14 ;  /* 0x0000000e04007985 */ /* 0x000fe2000c101b08 */
[----:B------:R-:W-:Y:S01]  /*1ea0*/  FMUL R7, R0, UR4 ;  /* 0x0000000400077c20 */ /* 0x000fe20008400000 */
[----:B------:R-:W-:Y:S01]  /*1eb0*/  FFMA R17, R17, UR5, R22 ;  /* 0x0000000511117c23 */ /* 0x000fe20008000016 */
[----:B------:R-:W-:Y:S02]  /*1ec0*/  FMUL R0, R23, UR4 ;  /* 0x0000000417007c20 */ /* 0x000fe40008400000 */
[----:B------:R-:W-:Y:S02]  /*1ed0*/  FFMA R18, R18, UR5, R7 ;  /* 0x0000000512127c23 */ /* 0x000fe40008000007 */
[----:B------:R-:W-:Y:S01]  /*1ee0*/  ST.E.64 desc[UR8][R2.64+0x20], R16 ;  /* 0x0000201002007985 */ /* 0x000fe2000c101b08 */
[----:B------:R-:W-:-:S05]  /*1ef0*/  FFMA R19, R19, UR5, R0 ;  /* 0x0000000513137c23 */ /* 0x000fca0008000000 */
[----:B------:R-:W-:Y:S01]  /*1f00*/  ST.E.64 desc[UR8][R4.64+0x20], R18 ;  /* 0x0000201204007985 */ /* 0x000fe2000c101b08 */
[----:B------:R-:W-:Y:S05]  /*1f10*/  EXIT ;  /* 0x000000000000794d */ /* 0x000fea0003800000 */
.L_x_5:
[----:B------:R-:W-:-:S00]  /*1f20*/  BRA `(.L_x_5) ;  /* 0xfffffffc00fc7947 */ /* 0x000fc0000383ffff */
[----:B------:R-:W-:-:S00]  /*1f30*/  NOP ;  /* 0x0000000000007918 */ /* 0x000fc00000000000 */
        /* <DEDUP_REMOVED lines=12> */
.L_x_6:


//--------------------- .nv.shared._Z6shm_tfPKfS0_Pfiiiff --------------------------
	.section	.nv.shared._Z6shm_tfPKfS0_Pfiiiff,"aw",@nobits
	.sectionflags	@""
	.align	4
.nv.shared._Z6shm_tfPKfS0_Pfiiiff:
	.zero		2048


//--------------------- .nv.shared.reserved.0     --------------------------
	.section	.nv.shared.reserved.0,"aw",@nobits
	.weak		__nv_reservedSMEM_offset_0_alias
	.size		__nv_reservedSMEM_offset_0_alias, 0, 64
	.other		__nv_reservedSMEM_offset_0_alias,@"STO_CUDA_RESERVED_SHARED STV_DEFAULT"
__nv_reservedSMEM_offset_0_alias:
	.zero		0
	.zero		64


//--------------------- .nv.constant0._Z6shm_tfPKfS0_Pfiiiff --------------------------
	.section	.nv.constant0._Z6shm_tfPKfS0_Pfiiiff,"a",@progbits
	.sectionflags	@""
	.align	4
.nv.constant0._Z6shm_tfPKfS0_Pfiiiff:
	.zero		940


//--------------------- SYMBOLS --------------------------

	.type		.nv.reservedSmem.offset0,@object
	.size		.nv.reservedSmem.offset0,0x4
	.type		.nv.reservedSmem.cap,@object
	.size		.nv.reservedSmem.cap,0x4
